//
// Generated by NVIDIA NVVM Compiler
//
// Compiler Build ID: CL-36424714
// Cuda compilation tools, release 13.0, V13.0.88
// Based on NVVM 20.0.0
//

.version 9.0
.target sm_100
.address_size 64

	// .globl	_Z20ngrav_3d_nograds_gpuiPKfS0_S0_S0_S0_iS0_S0_S0_S0_PfS1_S1_
// _ZZ20ngrav_3d_nograds_gpuiPKfS0_S0_S0_S0_iS0_S0_S0_S0_PfS1_S1_E4s_sx has been demoted
// _ZZ20ngrav_3d_nograds_gpuiPKfS0_S0_S0_S0_iS0_S0_S0_S0_PfS1_S1_E4s_sy has been demoted
// _ZZ20ngrav_3d_nograds_gpuiPKfS0_S0_S0_S0_iS0_S0_S0_S0_PfS1_S1_E4s_sz has been demoted
// _ZZ20ngrav_3d_nograds_gpuiPKfS0_S0_S0_S0_iS0_S0_S0_S0_PfS1_S1_E4s_ss has been demoted
// _ZZ20ngrav_3d_nograds_gpuiPKfS0_S0_S0_S0_iS0_S0_S0_S0_PfS1_S1_E4s_sr has been demoted

.visible .entry _Z20ngrav_3d_nograds_gpuiPKfS0_S0_S0_S0_iS0_S0_S0_S0_PfS1_S1_(
	.param .u32 _Z20ngrav_3d_nograds_gpuiPKfS0_S0_S0_S0_iS0_S0_S0_S0_PfS1_S1__param_0,
	.param .u64 .ptr .align 1 _Z20ngrav_3d_nograds_gpuiPKfS0_S0_S0_S0_iS0_S0_S0_S0_PfS1_S1__param_1,
	.param .u64 .ptr .align 1 _Z20ngrav_3d_nograds_gpuiPKfS0_S0_S0_S0_iS0_S0_S0_S0_PfS1_S1__param_2,
	.param .u64 .ptr .align 1 _Z20ngrav_3d_nograds_gpuiPKfS0_S0_S0_S0_iS0_S0_S0_S0_PfS1_S1__param_3,
	.param .u64 .ptr .align 1 _Z20ngrav_3d_nograds_gpuiPKfS0_S0_S0_S0_iS0_S0_S0_S0_PfS1_S1__param_4,
	.param .u64 .ptr .align 1 _Z20ngrav_3d_nograds_gpuiPKfS0_S0_S0_S0_iS0_S0_S0_S0_PfS1_S1__param_5,
	.param .u32 _Z20ngrav_3d_nograds_gpuiPKfS0_S0_S0_S0_iS0_S0_S0_S0_PfS1_S1__param_6,
	.param .u64 .ptr .align 1 _Z20ngrav_3d_nograds_gpuiPKfS0_S0_S0_S0_iS0_S0_S0_S0_PfS1_S1__param_7,
	.param .u64 .ptr .align 1 _Z20ngrav_3d_nograds_gpuiPKfS0_S0_S0_S0_iS0_S0_S0_S0_PfS1_S1__param_8,
	.param .u64 .ptr .align 1 _Z20ngrav_3d_nograds_gpuiPKfS0_S0_S0_S0_iS0_S0_S0_S0_PfS1_S1__param_9,
	.param .u64 .ptr .align 1 _Z20ngrav_3d_nograds_gpuiPKfS0_S0_S0_S0_iS0_S0_S0_S0_PfS1_S1__param_10,
	.param .u64 .ptr .align 1 _Z20ngrav_3d_nograds_gpuiPKfS0_S0_S0_S0_iS0_S0_S0_S0_PfS1_S1__param_11,
	.param .u64 .ptr .align 1 _Z20ngrav_3d_nograds_gpuiPKfS0_S0_S0_S0_iS0_S0_S0_S0_PfS1_S1__param_12,
	.param .u64 .ptr .align 1 _Z20ngrav_3d_nograds_gpuiPKfS0_S0_S0_S0_iS0_S0_S0_S0_PfS1_S1__param_13
)
{
	.reg .pred 	%p<4>;
	.reg .b32 	%r<62>;
	.reg .b32 	%f<162>;
	.reg .b64 	%rd<45>;
	// demoted variable
	.shared .align 4 .b8 _ZZ20ngrav_3d_nograds_gpuiPKfS0_S0_S0_S0_iS0_S0_S0_S0_PfS1_S1_E4s_sx[512];
	// demoted variable
	.shared .align 4 .b8 _ZZ20ngrav_3d_nograds_gpuiPKfS0_S0_S0_S0_iS0_S0_S0_S0_PfS1_S1_E4s_sy[512];
	// demoted variable
	.shared .align 4 .b8 _ZZ20ngrav_3d_nograds_gpuiPKfS0_S0_S0_S0_iS0_S0_S0_S0_PfS1_S1_E4s_sz[512];
	// demoted variable
	.shared .align 4 .b8 _ZZ20ngrav_3d_nograds_gpuiPKfS0_S0_S0_S0_iS0_S0_S0_S0_PfS1_S1_E4s_ss[512];
	// demoted variable
	.shared .align 4 .b8 _ZZ20ngrav_3d_nograds_gpuiPKfS0_S0_S0_S0_iS0_S0_S0_S0_PfS1_S1_E4s_sr[512];
	ld.param.u32 	%r25, [_Z20ngrav_3d_nograds_gpuiPKfS0_S0_S0_S0_iS0_S0_S0_S0_PfS1_S1__param_0];
	ld.param.u64 	%rd8, [_Z20ngrav_3d_nograds_gpuiPKfS0_S0_S0_S0_iS0_S0_S0_S0_PfS1_S1__param_1];
	ld.param.u64 	%rd9, [_Z20ngrav_3d_nograds_gpuiPKfS0_S0_S0_S0_iS0_S0_S0_S0_PfS1_S1__param_2];
	ld.param.u64 	%rd10, [_Z20ngrav_3d_nograds_gpuiPKfS0_S0_S0_S0_iS0_S0_S0_S0_PfS1_S1__param_3];
	ld.param.u64 	%rd11, [_Z20ngrav_3d_nograds_gpuiPKfS0_S0_S0_S0_iS0_S0_S0_S0_PfS1_S1__param_4];
	ld.param.u32 	%r26, [_Z20ngrav_3d_nograds_gpuiPKfS0_S0_S0_S0_iS0_S0_S0_S0_PfS1_S1__param_6];
	ld.param.u64 	%rd13, [_Z20ngrav_3d_nograds_gpuiPKfS0_S0_S0_S0_iS0_S0_S0_S0_PfS1_S1__param_7];
	ld.param.u64 	%rd14, [_Z20ngrav_3d_nograds_gpuiPKfS0_S0_S0_S0_iS0_S0_S0_S0_PfS1_S1__param_8];
	ld.param.u64 	%rd15, [_Z20ngrav_3d_nograds_gpuiPKfS0_S0_S0_S0_iS0_S0_S0_S0_PfS1_S1__param_9];
	ld.param.u64 	%rd19, [_Z20ngrav_3d_nograds_gpuiPKfS0_S0_S0_S0_iS0_S0_S0_S0_PfS1_S1__param_10];
	cvta.to.global.u64 	%rd20, %rd19;
	mov.u32 	%r27, %ctaid.x;
	shl.b32 	%r28, %r27, 7;
	mov.u32 	%r1, %tid.x;
	add.s32 	%r29, %r28, %r1;
	add.s32 	%r2, %r29, %r26;
	mul.wide.s32 	%rd21, %r2, 4;
	add.s64 	%rd22, %rd20, %rd21;
	ld.global.nc.f32 	%f1, [%rd22];
	mov.u32 	%r30, %nctaid.y;
	div.u32 	%r3, %r25, %r30;
	setp.lt.s32 	%p1, %r3, 128;
	mov.f32 	%f159, 0f00000000;
	mov.f32 	%f160, %f159;
	mov.f32 	%f161, %f159;
	@%p1 bra 	$L__BB0_6;
	mul.f32 	%f2, %f1, %f1;
	cvta.to.global.u64 	%rd23, %rd13;
	cvta.to.global.u64 	%rd24, %rd14;
	cvta.to.global.u64 	%rd25, %rd15;
	mov.u32 	%r32, %ctaid.y;
	mad.lo.s32 	%r4, %r3, %r32, %r1;
	shl.b32 	%r33, %r1, 2;
	mov.u32 	%r34, _ZZ20ngrav_3d_nograds_gpuiPKfS0_S0_S0_S0_iS0_S0_S0_S0_PfS1_S1_E4s_sx;
	add.s32 	%r5, %r34, %r33;
	mov.u32 	%r35, _ZZ20ngrav_3d_nograds_gpuiPKfS0_S0_S0_S0_iS0_S0_S0_S0_PfS1_S1_E4s_sy;
	add.s32 	%r6, %r35, %r33;
	mov.u32 	%r36, _ZZ20ngrav_3d_nograds_gpuiPKfS0_S0_S0_S0_iS0_S0_S0_S0_PfS1_S1_E4s_sz;
	add.s32 	%r7, %r36, %r33;
	mov.u32 	%r37, _ZZ20ngrav_3d_nograds_gpuiPKfS0_S0_S0_S0_iS0_S0_S0_S0_PfS1_S1_E4s_ss;
	add.s32 	%r8, %r37, %r33;
	mov.u32 	%r38, _ZZ20ngrav_3d_nograds_gpuiPKfS0_S0_S0_S0_iS0_S0_S0_S0_PfS1_S1_E4s_sr;
	add.s32 	%r9, %r38, %r33;
	add.s64 	%rd1, %rd23, %rd21;
	add.s64 	%rd2, %rd24, %rd21;
	add.s64 	%rd3, %rd25, %rd21;
	shr.s32 	%r39, %r3, 31;
	shr.u32 	%r40, %r39, 25;
	add.s32 	%r41, %r3, %r40;
	shr.s32 	%r10, %r41, 7;
	cvta.to.global.u64 	%rd4, %rd8;
	cvta.to.global.u64 	%rd5, %rd9;
	cvta.to.global.u64 	%rd6, %rd10;
	cvta.to.global.u64 	%rd7, %rd11;
	mov.f32 	%f147, 0f00000000;
	mov.b32 	%r55, 0;
	mov.f32 	%f148, %f147;
	mov.f32 	%f149, %f147;
	mov.f32 	%f150, %f147;
	mov.f32 	%f151, %f147;
	mov.f32 	%f152, %f147;
	mov.f32 	%f153, %f147;
	mov.f32 	%f154, %f147;
	mov.f32 	%f155, %f147;
	mov.f32 	%f156, %f147;
	mov.f32 	%f157, %f147;
	mov.f32 	%f158, %f147;
$L__BB0_2:
	ld.param.u64 	%rd41, [_Z20ngrav_3d_nograds_gpuiPKfS0_S0_S0_S0_iS0_S0_S0_S0_PfS1_S1__param_5];
	shl.b32 	%r48, %r55, 7;
	add.s32 	%r49, %r4, %r48;
	mul.wide.s32 	%rd27, %r49, 4;
	add.s64 	%rd28, %rd4, %rd27;
	ld.global.nc.f32 	%f50, [%rd28];
	st.shared.f32 	[%r5], %f50;
	add.s64 	%rd29, %rd5, %rd27;
	ld.global.nc.f32 	%f51, [%rd29];
	st.shared.f32 	[%r6], %f51;
	add.s64 	%rd30, %rd6, %rd27;
	ld.global.nc.f32 	%f52, [%rd30];
	st.shared.f32 	[%r7], %f52;
	add.s64 	%rd31, %rd7, %rd27;
	ld.global.nc.f32 	%f53, [%rd31];
	st.shared.f32 	[%r8], %f53;
	cvta.to.global.u64 	%rd32, %rd41;
	add.s64 	%rd33, %rd32, %rd27;
	ld.global.nc.f32 	%f54, [%rd33];
	st.shared.f32 	[%r9], %f54;
	bar.sync 	0;
	ld.global.nc.f32 	%f15, [%rd1];
	ld.global.nc.f32 	%f16, [%rd2];
	mov.u32 	%r50, _ZZ20ngrav_3d_nograds_gpuiPKfS0_S0_S0_S0_iS0_S0_S0_S0_PfS1_S1_E4s_sx;
	add.s32 	%r60, %r50, 8;
	mov.u32 	%r51, _ZZ20ngrav_3d_nograds_gpuiPKfS0_S0_S0_S0_iS0_S0_S0_S0_PfS1_S1_E4s_sy;
	add.s32 	%r59, %r51, 8;
	mov.u32 	%r52, _ZZ20ngrav_3d_nograds_gpuiPKfS0_S0_S0_S0_iS0_S0_S0_S0_PfS1_S1_E4s_sz;
	add.s32 	%r58, %r52, 8;
	mov.u32 	%r53, _ZZ20ngrav_3d_nograds_gpuiPKfS0_S0_S0_S0_iS0_S0_S0_S0_PfS1_S1_E4s_ss;
	add.s32 	%r57, %r53, 8;
	mov.u32 	%r54, _ZZ20ngrav_3d_nograds_gpuiPKfS0_S0_S0_S0_iS0_S0_S0_S0_PfS1_S1_E4s_sr;
	add.s32 	%r56, %r54, 8;
	ld.global.nc.f32 	%f17, [%rd3];
	mov.b32 	%r61, 0;
$L__BB0_3:
	ld.shared.f32 	%f55, [%r60+-8];
	sub.f32 	%f56, %f55, %f15;
	ld.shared.f32 	%f57, [%r60+-4];
	sub.f32 	%f58, %f57, %f15;
	ld.shared.f32 	%f59, [%r60];
	sub.f32 	%f60, %f59, %f15;
	ld.shared.f32 	%f61, [%r60+4];
	sub.f32 	%f62, %f61, %f15;
	ld.shared.f32 	%f63, [%r59+-8];
	sub.f32 	%f64, %f63, %f16;
	ld.shared.f32 	%f65, [%r59+-4];
	sub.f32 	%f66, %f65, %f16;
	ld.shared.f32 	%f67, [%r59];
	sub.f32 	%f68, %f67, %f16;
	ld.shared.f32 	%f69, [%r59+4];
	sub.f32 	%f70, %f69, %f16;
	ld.shared.f32 	%f71, [%r58+-8];
	sub.f32 	%f72, %f71, %f17;
	ld.shared.f32 	%f73, [%r58+-4];
	sub.f32 	%f74, %f73, %f17;
	ld.shared.f32 	%f75, [%r58];
	sub.f32 	%f76, %f75, %f17;
	ld.shared.f32 	%f77, [%r58+4];
	sub.f32 	%f78, %f77, %f17;
	ld.shared.f32 	%f79, [%r56+-8];
	ld.shared.f32 	%f80, [%r56+-4];
	ld.shared.f32 	%f81, [%r56];
	ld.shared.f32 	%f82, [%r56+4];
	mul.f32 	%f83, %f64, %f64;
	fma.rn.f32 	%f84, %f56, %f56, %f83;
	fma.rn.f32 	%f85, %f72, %f72, %f84;
	fma.rn.f32 	%f86, %f79, %f79, %f85;
	add.f32 	%f87, %f2, %f86;
	mul.f32 	%f88, %f66, %f66;
	fma.rn.f32 	%f89, %f58, %f58, %f88;
	fma.rn.f32 	%f90, %f74, %f74, %f89;
	fma.rn.f32 	%f91, %f80, %f80, %f90;
	add.f32 	%f92, %f2, %f91;
	mul.f32 	%f93, %f68, %f68;
	fma.rn.f32 	%f94, %f60, %f60, %f93;
	fma.rn.f32 	%f95, %f76, %f76, %f94;
	fma.rn.f32 	%f96, %f81, %f81, %f95;
	add.f32 	%f97, %f2, %f96;
	mul.f32 	%f98, %f70, %f70;
	fma.rn.f32 	%f99, %f62, %f62, %f98;
	fma.rn.f32 	%f100, %f78, %f78, %f99;
	fma.rn.f32 	%f101, %f82, %f82, %f100;
	add.f32 	%f102, %f2, %f101;
	rsqrt.approx.f32 	%f103, %f87;
	rsqrt.approx.f32 	%f104, %f92;
	rsqrt.approx.f32 	%f105, %f97;
	rsqrt.approx.f32 	%f106, %f102;
	mul.f32 	%f107, %f103, %f103;
	mul.f32 	%f108, %f104, %f104;
	mul.f32 	%f109, %f105, %f105;
	mul.f32 	%f110, %f106, %f106;
	ld.shared.f32 	%f111, [%r57+-8];
	mul.f32 	%f112, %f103, %f111;
	mul.f32 	%f113, %f107, %f112;
	ld.shared.f32 	%f114, [%r57+-4];
	mul.f32 	%f115, %f104, %f114;
	mul.f32 	%f116, %f108, %f115;
	ld.shared.f32 	%f117, [%r57];
	mul.f32 	%f118, %f105, %f117;
	mul.f32 	%f119, %f109, %f118;
	ld.shared.f32 	%f120, [%r57+4];
	mul.f32 	%f121, %f106, %f120;
	mul.f32 	%f122, %f110, %f121;
	fma.rn.f32 	%f150, %f56, %f113, %f150;
	fma.rn.f32 	%f149, %f58, %f116, %f149;
	fma.rn.f32 	%f148, %f60, %f119, %f148;
	fma.rn.f32 	%f147, %f62, %f122, %f147;
	fma.rn.f32 	%f154, %f64, %f113, %f154;
	fma.rn.f32 	%f153, %f66, %f116, %f153;
	fma.rn.f32 	%f152, %f68, %f119, %f152;
	fma.rn.f32 	%f151, %f70, %f122, %f151;
	fma.rn.f32 	%f158, %f72, %f113, %f158;
	fma.rn.f32 	%f157, %f74, %f116, %f157;
	fma.rn.f32 	%f156, %f76, %f119, %f156;
	fma.rn.f32 	%f155, %f78, %f122, %f155;
	add.s32 	%r18, %r61, 4;
	add.s32 	%r60, %r60, 16;
	add.s32 	%r59, %r59, 16;
	add.s32 	%r58, %r58, 16;
	add.s32 	%r57, %r57, 16;
	add.s32 	%r56, %r56, 16;
	setp.lt.u32 	%p2, %r61, 124;
	mov.u32 	%r61, %r18;
	@%p2 bra 	$L__BB0_3;
	bar.sync 	0;
	add.s32 	%r55, %r55, 1;
	setp.ne.s32 	%p3, %r55, %r10;
	@%p3 bra 	$L__BB0_2;
	add.f32 	%f123, %f150, %f149;
	add.f32 	%f124, %f123, %f148;
	add.f32 	%f159, %f124, %f147;
	add.f32 	%f125, %f154, %f153;
	add.f32 	%f126, %f125, %f152;
	add.f32 	%f160, %f126, %f151;
	add.f32 	%f127, %f158, %f157;
	add.f32 	%f128, %f127, %f156;
	add.f32 	%f161, %f128, %f155;
$L__BB0_6:
	ld.param.u64 	%rd44, [_Z20ngrav_3d_nograds_gpuiPKfS0_S0_S0_S0_iS0_S0_S0_S0_PfS1_S1__param_13];
	ld.param.u64 	%rd43, [_Z20ngrav_3d_nograds_gpuiPKfS0_S0_S0_S0_iS0_S0_S0_S0_PfS1_S1__param_12];
	ld.param.u64 	%rd42, [_Z20ngrav_3d_nograds_gpuiPKfS0_S0_S0_S0_iS0_S0_S0_S0_PfS1_S1__param_11];
	cvta.to.global.u64 	%rd34, %rd42;
	cvta.to.global.u64 	%rd35, %rd43;
	cvta.to.global.u64 	%rd36, %rd44;
	mul.wide.s32 	%rd37, %r2, 4;
	add.s64 	%rd38, %rd34, %rd37;
	div.rn.f32 	%f129, %f159, 0f41490FDB;
	atom.global.add.f32 	%f130, [%rd38], %f129;
	add.s64 	%rd39, %rd35, %rd37;
	div.rn.f32 	%f131, %f160, 0f41490FDB;
	atom.global.add.f32 	%f132, [%rd39], %f131;
	add.s64 	%rd40, %rd36, %rd37;
	div.rn.f32 	%f133, %f161, 0f41490FDB;
	atom.global.add.f32 	%f134, [%rd40], %f133;
	ret;

}


// ===== COMPILED SASS (sm_100) =====

	.target	sm_100

	.elftype	@"ET_EXEC"


//--------------------- .note.nv.tkinfo           --------------------------
	.section	.note.nv.tkinfo,"",@"SHT_NOTE"
	.sectionflags	@"SHF_NOTE_NV_TKINFO"
	.tkinfo
        /*0018*/ 	.word	0x00000002
        /*0030*/ 	.string	""
        /*0030*/ 	.string	"ptxas"
        /*0030*/ 	.string	"Cuda compilation tools, release 13.0, V13.0.88"
        /*0030*/ 	.string	"Build cuda_13.0.r13.0/compiler.36424714_0"
        /*0030*/ 	.string	"-arch sm_100 -m 64 "



//--------------------- .note.nv.cuinfo           --------------------------
	.section	.note.nv.cuinfo,"",@"SHT_NOTE"
	.sectionflags	@"SHF_NOTE_NV_CUINFO"
        /*0018*/ 	.short	0x0002
        /*001a*/ 	.short	0x0064
        /*001c*/ 	.short	0x0082
	.zero		2


//--------------------- .nv.info                  --------------------------
	.section	.nv.info,"",@"SHT_CUDA_INFO"
	.align	4


	//----- nvinfo : EIATTR_REGCOUNT
	.align		4
        /*0000*/ 	.byte	0x04, 0x2f
        /*0002*/ 	.short	(.L_1 - .L_0)
	.align		4
.L_0:
        /*0004*/ 	.word	index@(_Z20ngrav_3d_nograds_gpuiPKfS0_S0_S0_S0_iS0_S0_S0_S0_PfS1_S1_)
        /*0008*/ 	.word	0x00000030


	//----- nvinfo : EIATTR_FRAME_SIZE
	.align		4
.L_1:
        /*000c*/ 	.byte	0x04, 0x11
        /*000e*/ 	.short	(.L_3 - .L_2)
	.align		4
.L_2:
        /*0010*/ 	.word	index@($__internal_0_$__cuda_sm3x_div_rn_noftz_f32_slowpath)
        /*0014*/ 	.word	0x00000000


	//----- nvinfo : EIATTR_FRAME_SIZE
	.align		4
.L_3:
        /*0018*/ 	.byte	0x04, 0x11
        /*001a*/ 	.short	(.L_5 - .L_4)
	.align		4
.L_4:
        /*001c*/ 	.word	index@(_Z20ngrav_3d_nograds_gpuiPKfS0_S0_S0_S0_iS0_S0_S0_S0_PfS1_S1_)
        /*0020*/ 	.word	0x00000000


	//----- nvinfo : EIATTR_MIN_STACK_SIZE
	.align		4
.L_5:
        /*0024*/ 	.byte	0x04, 0x12
        /*0026*/ 	.short	(.L_7 - .L_6)
	.align		4
.L_6:
        /*0028*/ 	.word	index@(_Z20ngrav_3d_nograds_gpuiPKfS0_S0_S0_S0_iS0_S0_S0_S0_PfS1_S1_)
        /*002c*/ 	.word	0x00000000
.L_7:


//--------------------- .nv.compat                --------------------------
	.section	.nv.compat,"",@"SHT_CUDA_COMPAT_INFO"
	.align	4
        /*0000*/ 	.byte	0x02, 0x09, 0x00, 0x00, 0x02, 0x02, 0x01, 0x00, 0x02, 0x05, 0x05, 0x00, 0x03, 0x07, 0x01, 0x01
        /*0010*/ 	.byte	0x02, 0x03, 0x00, 0x00, 0x02, 0x06, 0x01, 0x00, 0x04, 0x0b, 0x08, 0x00, 0x01, 0x00, 0x00, 0x00
        /*0020*/ 	.byte	0x00, 0x00, 0x00, 0x00


//--------------------- .nv.info._Z20ngrav_3d_nograds_gpuiPKfS0_S0_S0_S0_iS0_S0_S0_S0_PfS1_S1_ --------------------------
	.section	.nv.info._Z20ngrav_3d_nograds_gpuiPKfS0_S0_S0_S0_iS0_S0_S0_S0_PfS1_S1_,"",@"SHT_CUDA_INFO"
	.sectionflags	@""
	.align	4


	//----- nvinfo : EIATTR_CUDA_API_VERSION
	.align		4
        /*0000*/ 	.byte	0x04, 0x37
        /*0002*/ 	.short	(.L_9 - .L_8)
.L_8:
        /*0004*/ 	.word	0x00000082


	//----- nvinfo : EIATTR_KPARAM_INFO
	.align		4
.L_9:
        /*0008*/ 	.byte	0x04, 0x17
        /*000a*/ 	.short	(.L_11 - .L_10)
.L_10:
        /*000c*/ 	.word	0x00000000
        /*0010*/ 	.short	0x000d
        /*0012*/ 	.short	0x0068
        /*0014*/ 	.byte	0x00, 0xf5, 0x21, 0x00


	//----- nvinfo : EIATTR_KPARAM_INFO
	.align		4
.L_11:
        /*0018*/ 	.byte	0x04, 0x17
        /*001a*/ 	.short	(.L_13 - .L_12)
.L_12:
        /*001c*/ 	.word	0x00000000
        /*0020*/ 	.short	0x000c
        /*0022*/ 	.short	0x0060
        /*0024*/ 	.byte	0x00, 0xf5, 0x21, 0x00


	//----- nvinfo : EIATTR_KPARAM_INFO
	.align		4
.L_13:
        /*0028*/ 	.byte	0x04, 0x17
        /*002a*/ 	.short	(.L_15 - .L_14)
.L_14:
        /*002c*/ 	.word	0x00000000
        /*0030*/ 	.short	0x000b
        /*0032*/ 	.short	0x0058
        /*0034*/ 	.byte	0x00, 0xf5, 0x21, 0x00


	//----- nvinfo : EIATTR_KPARAM_INFO
	.align		4
.L_15:
        /*0038*/ 	.byte	0x04, 0x17
        /*003a*/ 	.short	(.L_17 - .L_16)
.L_16:
        /*003c*/ 	.word	0x00000000
        /*0040*/ 	.short	0x000a
        /*0042*/ 	.short	0x0050
        /*0044*/ 	.byte	0x00, 0xf5, 0x21, 0x00


	//----- nvinfo : EIATTR_KPARAM_INFO
	.align		4
.L_17:
        /*0048*/ 	.byte	0x04, 0x17
        /*004a*/ 	.short	(.L_19 - .L_18)
.L_18:
        /*004c*/ 	.word	0x00000000
        /*0050*/ 	.short	0x0009
        /*0052*/ 	.short	0x0048
        /*0054*/ 	.byte	0x00, 0xf5, 0x21, 0x00


	//----- nvinfo : EIATTR_KPARAM_INFO
	.align		4
.L_19:
        /*0058*/ 	.byte	0x04, 0x17
        /*005a*/ 	.short	(.L_21 - .L_20)
.L_20:
        /*005c*/ 	.word	0x00000000
        /*0060*/ 	.short	0x0008
        /*0062*/ 	.short	0x0040
        /*0064*/ 	.byte	0x00, 0xf5, 0x21, 0x00


	//----- nvinfo : EIATTR_KPARAM_INFO
	.align		4
.L_21:
        /*0068*/ 	.byte	0x04, 0x17
        /*006a*/ 	.short	(.L_23 - .L_22)
.L_22:
        /*006c*/ 	.word	0x00000000
        /*0070*/ 	.short	0x0007
        /*0072*/ 	.short	0x0038
        /*0074*/ 	.byte	0x00, 0xf5, 0x21, 0x00


	//----- nvinfo : EIATTR_KPARAM_INFO
	.align		4
.L_23:
        /*0078*/ 	.byte	0x04, 0x17
        /*007a*/ 	.short	(.L_25 - .L_24)
.L_24:
        /*007c*/ 	.word	0x00000000
        /*0080*/ 	.short	0x0006
        /*0082*/ 	.short	0x0030
        /*0084*/ 	.byte	0x00, 0xf0, 0x11, 0x00


	//----- nvinfo : EIATTR_KPARAM_INFO
	.align		4
.L_25:
        /*0088*/ 	.byte	0x04, 0x17
        /*008a*/ 	.short	(.L_27 - .L_26)
.L_26:
        /*008c*/ 	.word	0x00000000
        /*0090*/ 	.short	0x0005
        /*0092*/ 	.short	0x0028
        /*0094*/ 	.byte	0x00, 0xf5, 0x21, 0x00


	//----- nvinfo : EIATTR_KPARAM_INFO
	.align		4
.L_27:
        /*0098*/ 	.byte	0x04, 0x17
        /*009a*/ 	.short	(.L_29 - .L_28)
.L_28:
        /*009c*/ 	.word	0x00000000
        /*00a0*/ 	.short	0x0004
        /*00a2*/ 	.short	0x0020
        /*00a4*/ 	.byte	0x00, 0xf5, 0x21, 0x00


	//----- nvinfo : EIATTR_KPARAM_INFO
	.align		4
.L_29:
        /*00a8*/ 	.byte	0x04, 0x17
        /*00aa*/ 	.short	(.L_31 - .L_30)
.L_30:
        /*00ac*/ 	.word	0x00000000
        /*00b0*/ 	.short	0x0003
        /*00b2*/ 	.short	0x0018
        /*00b4*/ 	.byte	0x00, 0xf5, 0x21, 0x00


	//----- nvinfo : EIATTR_KPARAM_INFO
	.align		4
.L_31:
        /*00b8*/ 	.byte	0x04, 0x17
        /*00ba*/ 	.short	(.L_33 - .L_32)
.L_32:
        /*00bc*/ 	.word	0x00000000
        /*00c0*/ 	.short	0x0002
        /*00c2*/ 	.short	0x0010
        /*00c4*/ 	.byte	0x00, 0xf5, 0x21, 0x00


	//----- nvinfo : EIATTR_KPARAM_INFO
	.align		4
.L_33:
        /*00c8*/ 	.byte	0x04, 0x17
        /*00ca*/ 	.short	(.L_35 - .L_34)
.L_34:
        /*00cc*/ 	.word	0x00000000
        /*00d0*/ 	.short	0x0001
        /*00d2*/ 	.short	0x0008
        /*00d4*/ 	.byte	0x00, 0xf5, 0x21, 0x00


	//----- nvinfo : EIATTR_KPARAM_INFO
	.align		4
.L_35:
        /*00d8*/ 	.byte	0x04, 0x17
        /*00da*/ 	.short	(.L_37 - .L_36)
.L_36:
        /*00dc*/ 	.word	0x00000000
        /*00e0*/ 	.short	0x0000
        /*00e2*/ 	.short	0x0000
        /*00e4*/ 	.byte	0x00, 0xf0, 0x11, 0x00


	//----- nvinfo : EIATTR_SPARSE_MMA_MASK
	.align		4
.L_37:
        /*00e8*/ 	.byte	0x03, 0x50
        /*00ea*/ 	.short	0x0000


	//----- nvinfo : EIATTR_MAXREG_COUNT
	.align		4
        /*00ec*/ 	.byte	0x03, 0x1b
        /*00ee*/ 	.short	0x00ff


	//----- nvinfo : EIATTR_NUM_BARRIERS
	.align		4
        /*00f0*/ 	.byte	0x02, 0x4c
        /*00f2*/ 	.byte	0x01
	.zero		1


	//----- nvinfo : EIATTR_MERCURY_ISA_VERSION
	.align		4
        /*00f4*/ 	.byte	0x03, 0x5f
        /*00f6*/ 	.short	0x0101


	//----- nvinfo : EIATTR_VRC_CTA_INIT_COUNT
	.align		4
        /*00f8*/ 	.byte	0x02, 0x4a
	.zero		1
	.zero		1


	//----- nvinfo : EIATTR_EXIT_INSTR_OFFSETS
	.align		4
        /*00fc*/ 	.byte	0x04, 0x1c
        /*00fe*/ 	.short	(.L_39 - .L_38)


	//   ....[0]....
.L_38:
        /*0100*/ 	.word	0x000010b0


	//----- nvinfo : EIATTR_CRS_STACK_SIZE
	.align		4
.L_39:
        /*0104*/ 	.byte	0x04, 0x1e
        /*0106*/ 	.short	(.L_41 - .L_40)
.L_40:
        /*0108*/ 	.word	0x00000000


	//----- nvinfo : EIATTR_CBANK_PARAM_SIZE
	.align		4
.L_41:
        /*010c*/ 	.byte	0x03, 0x19
        /*010e*/ 	.short	0x0070


	//----- nvinfo : EIATTR_PARAM_CBANK
	.align		4
        /*0110*/ 	.byte	0x04, 0x0a
        /*0112*/ 	.short	(.L_43 - .L_42)
	.align		4
.L_42:
        /*0114*/ 	.word	index@(.nv.constant0._Z20ngrav_3d_nograds_gpuiPKfS0_S0_S0_S0_iS0_S0_S0_S0_PfS1_S1_)
        /*0118*/ 	.short	0x0380
        /*011a*/ 	.short	0x0070


	//----- nvinfo : EIATTR_SW_WAR
	.align		4
.L_43:
        /*011c*/ 	.byte	0x04, 0x36
        /*011e*/ 	.short	(.L_45 - .L_44)
.L_44:
        /*0120*/ 	.word	0x00000008
.L_45:


//--------------------- .nv.callgraph             --------------------------
	.section	.nv.callgraph,"",@"SHT_CUDA_CALLGRAPH"
	.align	4
	.sectionentsize	8
	.align		4
        /*0000*/ 	.word	0x00000000
	.align		4
        /*0004*/ 	.word	0xffffffff
	.align		4
        /*0008*/ 	.word	0x00000000
	.align		4
        /*000c*/ 	.word	0xfffffffe
	.align		4
        /*0010*/ 	.word	0x00000000
	.align		4
        /*0014*/ 	.word	0xfffffffd
	.align		4
        /*0018*/ 	.word	0x00000000
	.align		4
        /*001c*/ 	.word	0xfffffffc


//--------------------- .text._Z20ngrav_3d_nograds_gpuiPKfS0_S0_S0_S0_iS0_S0_S0_S0_PfS1_S1_ --------------------------
	.section	.text._Z20ngrav_3d_nograds_gpuiPKfS0_S0_S0_S0_iS0_S0_S0_S0_PfS1_S1_,"ax",@progbits
	.align	128
        .global         _Z20ngrav_3d_nograds_gpuiPKfS0_S0_S0_S0_iS0_S0_S0_S0_PfS1_S1_
        .type           _Z20ngrav_3d_nograds_gpuiPKfS0_S0_S0_S0_iS0_S0_S0_S0_PfS1_S1_,@function
        .size           _Z20ngrav_3d_nograds_gpuiPKfS0_S0_S0_S0_iS0_S0_S0_S0_PfS1_S1_,(.L_x_21 - _Z20ngrav_3d_nograds_gpuiPKfS0_S0_S0_S0_iS0_S0_S0_S0_PfS1_S1_)
        .other          _Z20ngrav_3d_nograds_gpuiPKfS0_S0_S0_S0_iS0_S0_S0_S0_PfS1_S1_,@"STO_CUDA_ENTRY STV_DEFAULT"
_Z20ngrav_3d_nograds_gpuiPKfS0_S0_S0_S0_iS0_S0_S0_S0_PfS1_S1_:
.text._Z20ngrav_3d_nograds_gpuiPKfS0_S0_S0_S0_iS0_S0_S0_S0_PfS1_S1_:
[----:B------:R-:W-:Y:S01]  /*0000*/  LDC R1, c[0x0][0x37c] ;  /* 0x0000df00ff017b82 */ /* 0x000fe20000000800 */
[----:B------:R-:W0:Y:S07]  /*0010*/  LDCU UR4, c[0x0][0x374] ;  /* 0x00006e80ff0477ac */ /* 0x000e2e0008000800 */
[----:B------:R-:W1:Y:S01]  /*0020*/  LDC R4, c[0x0][0x380] ;  /* 0x0000e000ff047b82 */ /* 0x000e620000000800 */
[----:B------:R-:W2:Y:S01]  /*0030*/  S2R R34, SR_TID.X ;  /* 0x0000000000227919 */ /* 0x000ea20000002100 */
[----:B------:R-:W-:Y:S01]  /*0040*/  HFMA2 R11, -RZ, RZ, 0, 0 ;  /* 0x00000000ff0b7431 */ /* 0x000fe200000001ff */
[----:B------:R-:W3:Y:S01]  /*0050*/  LDCU UR5, c[0x0][0x3b0] ;  /* 0x00007600ff0577ac */ /* 0x000ee20008000800 */
[----:B------:R-:W4:Y:S01]  /*0060*/  LDCU.64 UR12, c[0x0][0x358] ;  /* 0x00006b00ff0c77ac */ /* 0x000f220008000a00 */
[----:B0-----:R-:W0:Y:S01]  /*0070*/  I2F.U32.RP R0, UR4 ;  /* 0x0000000400007d06 */ /* 0x001e220008209000 */
[----:B------:R-:W-:-:S07]  /*0080*/  ISETP.NE.U32.AND P2, PT, RZ, UR4, PT ;  /* 0x00000004ff007c0c */ /* 0x000fce000bf45070 */
[----:B0-----:R-:W0:Y:S02]  /*0090*/  MUFU.RCP R0, R0 ;  /* 0x0000000000007308 */ /* 0x001e240000001000 */
[----:B0-----:R-:W-:-:S06]  /*00a0*/  IADD3 R2, PT, PT, R0, 0xffffffe, RZ ;  /* 0x0ffffffe00027810 */ /* 0x001fcc0007ffe0ff */
[----:B------:R0:W5:Y:S02]  /*00b0*/  F2I.FTZ.U32.TRUNC.NTZ R3, R2 ;  /* 0x0000000200037305 */ /* 0x000164000021f000 */
[----:B0-----:R-:W-:Y:S01]  /*00c0*/  HFMA2 R2, -RZ, RZ, 0, 0 ;  /* 0x00000000ff027431 */ /* 0x001fe200000001ff */
[----:B-----5:R-:W-:-:S05]  /*00d0*/  IADD3 R5, PT, PT, RZ, -R3, RZ ;  /* 0x80000003ff057210 */ /* 0x020fca0007ffe0ff */
[----:B------:R-:W-:-:S04]  /*00e0*/  IMAD R5, R5, UR4, RZ ;  /* 0x0000000405057c24 */ /* 0x000fc8000f8e02ff */
[----:B------:R-:W-:Y:S01]  /*00f0*/  IMAD.HI.U32 R3, R3, R5, R2 ;  /* 0x0000000503037227 */ /* 0x000fe200078e0002 */
[----:B------:R-:W-:-:S05]  /*0100*/  MOV R5, RZ ;  /* 0x000000ff00057202 */ /* 0x000fca0000000f00 */
[----:B-1----:R-:W-:-:S05]  /*0110*/  IMAD.HI.U32 R19, R3, R4, RZ ;  /* 0x0000000403137227 */ /* 0x002fca00078e00ff */
[----:B------:R-:W-:-:S05]  /*0120*/  IADD3 R3, PT, PT, -R19, RZ, RZ ;  /* 0x000000ff13037210 */ /* 0x000fca0007ffe1ff */
[----:B------:R-:W-:Y:S02]  /*0130*/  IMAD R0, R3, UR4, R4 ;  /* 0x0000000403007c24 */ /* 0x000fe4000f8e0204 */
[----:B------:R-:W2:Y:S03]  /*0140*/  S2R R3, SR_CTAID.X ;  /* 0x0000000000037919 */ /* 0x000ea60000002500 */
[----:B------:R-:W-:-:S13]  /*0150*/  ISETP.GE.U32.AND P0, PT, R0, UR4, PT ;  /* 0x0000000400007c0c */ /* 0x000fda000bf06070 */
[----:B------:R-:W-:Y:S02]  /*0160*/  @P0 IADD3 R0, PT, PT, R0, -UR4, RZ ;  /* 0x8000000400000c10 */ /* 0x000fe4000fffe0ff */
[----:B------:R-:W-:Y:S02]  /*0170*/  @P0 IADD3 R19, PT, PT, R19, 0x1, RZ ;  /* 0x0000000113130810 */ /* 0x000fe40007ffe0ff */
[----:B------:R-:W-:Y:S02]  /*0180*/  ISETP.GE.U32.AND P1, PT, R0, UR4, PT ;  /* 0x0000000400007c0c */ /* 0x000fe4000bf26070 */
[----:B--2---:R-:W-:-:S11]  /*0190*/  LEA R0, R3, R34, 0x7 ;  /* 0x0000002203007211 */ /* 0x004fd600078e38ff */
[----:B------:R-:W-:Y:S02]  /*01a0*/  @P1 IADD3 R19, PT, PT, R19, 0x1, RZ ;  /* 0x0000000113131810 */ /* 0x000fe40007ffe0ff */
[----:B------:R-:W-:Y:S02]  /*01b0*/  @!P2 LOP3.LUT R19, RZ, UR4, RZ, 0x33, !PT ;  /* 0x00000004ff13ac12 */ /* 0x000fe4000f8e33ff */
[----:B---3--:R-:W-:Y:S02]  /*01c0*/  IADD3 R0, PT, PT, R0, UR5, RZ ;  /* 0x0000000500007c10 */ /* 0x008fe4000fffe0ff */
[----:B------:R-:W-:Y:S02]  /*01d0*/  ISETP.GE.AND P0, PT, R19, 0x80, PT ;  /* 0x000000801300780c */ /* 0x000fe40003f06270 */
[----:B------:R-:W-:-:S11]  /*01e0*/  MOV R3, RZ ;  /* 0x000000ff00037202 */ /* 0x000fd60000000f00 */
[----:B----4-:R-:W-:Y:S05]  /*01f0*/  @!P0 BRA `(.L_x_0) ;  /* 0x0000000800e48947 */ /* 0x010fea0003800000 */
[----:B------:R-:W0:Y:S08]  /*0200*/  LDC.64 R6, c[0x0][0x3d0] ;  /* 0x0000f400ff067b82 */ /* 0x000e300000000a00 */
[----:B------:R-:W1:Y:S08]  /*0210*/  LDC.64 R10, c[0x0][0x3b8] ;  /* 0x0000ee00ff0a7b82 */ /* 0x000e700000000a00 */
[----:B------:R-:W2:Y:S01]  /*0220*/  LDC.64 R12, c[0x0][0x3c0] ;  /* 0x0000f000ff0c7b82 */ /* 0x000ea20000000a00 */
[----:B0-----:R-:W-:-:S07]  /*0230*/  IMAD.WIDE R6, R0, 0x4, R6 ;  /* 0x0000000400067825 */ /* 0x001fce00078e0206 */
[----:B------:R-:W0:Y:S01]  /*0240*/  LDC.64 R14, c[0x0][0x3c8] ;  /* 0x0000f200ff0e7b82 */ /* 0x000e220000000a00 */
[----:B------:R-:W3:Y:S07]  /*0250*/  LDG.E.CONSTANT R6, desc[UR12][R6.64] ;  /* 0x0000000c06067981 */ /* 0x000eee000c1e9900 */
[----:B------:R-:W4:Y:S08]  /*0260*/  S2UR UR8, SR_CgaCtaId ;  /* 0x00000000000879c3 */ /* 0x000f300000008800 */
[----:B------:R-:W4:Y:S01]  /*0270*/  S2UR UR10, SR_CTAID.Y ;  /* 0x00000000000a79c3 */ /* 0x000f220000002600 */
[----:B------:R-:W-:Y:S01]  /*0280*/  UMOV UR4, 0x400 ;  /* 0x0000040000047882 */ /* 0x000fe20000000000 */
[----:B------:R-:W-:Y:S01]  /*0290*/  SHF.R.S32.HI R18, RZ, 0x1f, R19 ;  /* 0x0000001fff127819 */ /* 0x000fe20000011413 */
[----:B------:R-:W-:Y:S01]  /*02a0*/  UIADD3 UR5, UPT, UPT, UR4, 0x200, URZ ;  /* 0x0000020004057890 */ /* 0x000fe2000fffe0ff */
[----:B-1----:R-:W-:Y:S01]  /*02b0*/  IMAD.WIDE R10, R0, 0x4, R10 ;  /* 0x00000004000a7825 */ /* 0x002fe200078e020a */
[----:B------:R-:W-:-:S02]  /*02c0*/  UIADD3 UR6, UPT, UPT, UR4, 0x400, URZ ;  /* 0x0000040004067890 */ /* 0x000fc4000fffe0ff */
[----:B------:R-:W-:Y:S01]  /*02d0*/  UIADD3 UR7, UPT, UPT, UR4, 0x600, URZ ;  /* 0x0000060004077890 */ /* 0x000fe2000fffe0ff */
[----:B--2---:R-:W-:Y:S01]  /*02e0*/  IMAD.WIDE R12, R0, 0x4, R12 ;  /* 0x00000004000c7825 */ /* 0x004fe200078e020c */
[----:B------:R-:W-:Y:S01]  /*02f0*/  LEA.HI R18, R18, R19, RZ, 0x7 ;  /* 0x0000001312127211 */ /* 0x000fe200078f38ff */
[----:B------:R1:W5:Y:S02]  /*0300*/  LDG.E.CONSTANT R2, desc[UR12][R10.64] ;  /* 0x0000000c0a027981 */ /* 0x000364000c1e9900 */
[----:B0-----:R-:W-:Y:S01]  /*0310*/  IMAD.WIDE R14, R0, 0x4, R14 ;  /* 0x00000004000e7825 */ /* 0x001fe200078e020e */
[----:B----4-:R-:W-:Y:S01]  /*0320*/  ULEA UR9, UR8, UR4, 0x18 ;  /* 0x0000000408097291 */ /* 0x010fe2000f8ec0ff */
[----:B------:R0:W5:Y:S01]  /*0330*/  LDG.E.CONSTANT R3, desc[UR12][R12.64] ;  /* 0x0000000c0c037981 */ /* 0x000162000c1e9900 */
[----:B------:R-:W-:Y:S02]  /*0340*/  UIADD3 UR4, UPT, UPT, UR4, 0x800, URZ ;  /* 0x0000080004047890 */ /* 0x000fe4000fffe0ff */
[----:B------:R-:W-:Y:S01]  /*0350*/  ULEA UR5, UR8, UR5, 0x18 ;  /* 0x0000000508057291 */ /* 0x000fe2000f8ec0ff */
[----:B------:R2:W5:Y:S01]  /*0360*/  LDG.E.CONSTANT R4, desc[UR12][R14.64] ;  /* 0x0000000c0e047981 */ /* 0x000562000c1e9900 */
[----:B------:R-:W-:-:S02]  /*0370*/  ULEA UR6, UR8, UR6, 0x18 ;  /* 0x0000000608067291 */ /* 0x000fc4000f8ec0ff */
[----:B------:R-:W-:Y:S02]  /*0380*/  ULEA UR7, UR8, UR7, 0x18 ;  /* 0x0000000708077291 */ /* 0x000fe4000f8ec0ff */
[----:B------:R-:W-:Y:S01]  /*0390*/  ULEA UR4, UR8, UR4, 0x18 ;  /* 0x0000000408047291 */ /* 0x000fe2000f8ec0ff */
[----:B------:R-:W-:Y:S01]  /*03a0*/  IMAD R28, R19, UR10, R34 ;  /* 0x0000000a131c7c24 */ /* 0x000fe2000f8e0222 */
[C---:B------:R-:W-:Y:S02]  /*03b0*/  LEA R30, R34.reuse, UR9, 0x2 ;  /* 0x00000009221e7c11 */ /* 0x040fe4000f8e10ff */
[----:B------:R-:W-:Y:S02]  /*03c0*/  CS2R R8, SRZ ;  /* 0x0000000000087805 */ /* 0x000fe4000001ff00 */
[----:B------:R-:W-:Y:S02]  /*03d0*/  LEA R31, R34, UR5, 0x2 ;  /* 0x00000005221f7c11 */ /* 0x000fe4000f8e10ff */
[----:B-1----:R-:W-:-:S02]  /*03e0*/  CS2R R10, SRZ ;  /* 0x00000000000a7805 */ /* 0x002fc4000001ff00 */
[C---:B------:R-:W-:Y:S02]  /*03f0*/  LEA R32, R34.reuse, UR6, 0x2 ;  /* 0x0000000622207c11 */ /* 0x040fe4000f8e10ff */
[----:B0-----:R-:W-:Y:S02]  /*0400*/  CS2R R12, SRZ ;  /* 0x00000000000c7805 */ /* 0x001fe4000001ff00 */
[----:B------:R-:W-:Y:S02]  /*0410*/  LEA R33, R34, UR7, 0x2 ;  /* 0x0000000722217c11 */ /* 0x000fe4000f8e10ff */
[----:B--2---:R-:W-:Y:S02]  /*0420*/  CS2R R14, SRZ ;  /* 0x00000000000e7805 */ /* 0x004fe4000001ff00 */
[----:B------:R-:W-:Y:S02]  /*0430*/  MOV R5, RZ ;  /* 0x000000ff00057202 */ /* 0x000fe40000000f00 */
[----:B------:R-:W-:-:S02]  /*0440*/  CS2R R16, SRZ ;  /* 0x0000000000107805 */ /* 0x000fc4000001ff00 */
[----:B------:R-:W-:Y:S02]  /*0450*/  MOV R35, RZ ;  /* 0x000000ff00237202 */ /* 0x000fe40000000f00 */
[----:B------:R-:W-:Y:S02]  /*0460*/  MOV R7, RZ ;  /* 0x000000ff00077202 */ /* 0x000fe40000000f00 */
[----:B------:R-:W-:Y:S02]  /*0470*/  SHF.R.S32.HI R29, RZ, 0x7, R18 ;  /* 0x00000007ff1d7819 */ /* 0x000fe40000011412 */
[----:B------:R-:W-:Y:S01]  /*0480*/  LEA R34, R34, UR4, 0x2 ;  /* 0x0000000422227c11 */ /* 0x000fe2000f8e10ff */
[----:B---3--:R-:W-:-:S07]  /*0490*/  FMUL R6, R6, R6 ;  /* 0x0000000606067220 */ /* 0x008fce0000400000 */
.L_x_2:
[----:B------:R-:W0:Y:S01]  /*04a0*/  LDC.64 R26, c[0x0][0x388] ;  /* 0x0000e200ff1a7b82 */ /* 0x000e220000000a00 */
[----:B------:R-:W-:-:S07]  /*04b0*/  LEA R37, R35, R28, 0x7 ;  /* 0x0000001c23257211 */ /* 0x000fce00078e38ff */
[----:B------:R-:W1:Y:S08]  /*04c0*/  LDC.64 R24, c[0x0][0x390] ;  /* 0x0000e400ff187b82 */ /* 0x000e700000000a00 */
[----:B------:R-:W2:Y:S08]  /*04d0*/  LDC.64 R22, c[0x0][0x398] ;  /* 0x0000e600ff167b82 */ /* 0x000eb00000000a00 */
[----:B------:R-:W3:Y:S01]  /*04e0*/  LDC.64 R20, c[0x0][0x3a0] ;  /* 0x0000e800ff147b82 */ /* 0x000ee20000000a00 */
[----:B0-----:R-:W-:-:S06]  /*04f0*/  IMAD.WIDE R26, R37, 0x4, R26 ;  /* 0x00000004251a7825 */ /* 0x001fcc00078e021a */
[----:B------:R-:W4:Y:S01]  /*0500*/  LDG.E.CONSTANT R27, desc[UR12][R26.64] ;  /* 0x0000000c1a1b7981 */ /* 0x000f22000c1e9900 */
[----:B------:R-:W0:Y:S01]  /*0510*/  LDC.64 R18, c[0x0][0x3a8] ;  /* 0x0000ea00ff127b82 */ /* 0x000e220000000a00 */
[----:B-1----:R-:W-:-:S06]  /*0520*/  IMAD.WIDE R24, R37, 0x4, R24 ;  /* 0x0000000425187825 */ /* 0x002fcc00078e0218 */
[----:B------:R-:W4:Y:S01]  /*0530*/  LDG.E.CONSTANT R24, desc[UR12][R24.64] ;  /* 0x0000000c18187981 */ /* 0x000f22000c1e9900 */
[----:B--2---:R-:W-:-:S06]  /*0540*/  IMAD.WIDE R22, R37, 0x4, R22 ;  /* 0x0000000425167825 */ /* 0x004fcc00078e0216 */
[----:B------:R-:W2:Y:S01]  /*0550*/  LDG.E.CONSTANT R23, desc[UR12][R22.64] ;  /* 0x0000000c16177981 */ /* 0x000ea2000c1e9900 */
[----:B---3--:R-:W-:-:S06]  /*0560*/  IMAD.WIDE R20, R37, 0x4, R20 ;  /* 0x0000000425147825 */ /* 0x008fcc00078e0214 */
[----:B------:R-:W3:Y:S01]  /*0570*/  LDG.E.CONSTANT R20, desc[UR12][R20.64] ;  /* 0x0000000c14147981 */ /* 0x000ee2000c1e9900 */
[----:B0-----:R-:W-:-:S06]  /*0580*/  IMAD.WIDE R18, R37, 0x4, R18 ;  /* 0x0000000425127825 */ /* 0x001fcc00078e0212 */
[----:B------:R-:W3:Y:S01]  /*0590*/  LDG.E.CONSTANT R19, desc[UR12][R18.64] ;  /* 0x0000000c12137981 */ /* 0x000ee2000c1e9900 */
[----:B------:R-:W0:Y:S01]  /*05a0*/  S2UR UR6, SR_CgaCtaId ;  /* 0x00000000000679c3 */ /* 0x000e220000008800 */
[----:B------:R-:W-:Y:S02]  /*05b0*/  UMOV UR4, 0x400 ;  /* 0x0000040000047882 */ /* 0x000fe40000000000 */
[----:B------:R-:W-:Y:S02]  /*05c0*/  UIADD3 UR7, UPT, UPT, UR4, 0x200, URZ ;  /* 0x0000020004077890 */ /* 0x000fe4000fffe0ff */
[----:B------:R-:W-:Y:S02]  /*05d0*/  UIADD3 UR8, UPT, UPT, UR4, 0x400, URZ ;  /* 0x0000040004087890 */ /* 0x000fe4000fffe0ff */
[----:B------:R-:W-:Y:S01]  /*05e0*/  UIADD3 UR9, UPT, UPT, UR4, 0x600, URZ ;  /* 0x0000060004097890 */ /* 0x000fe2000fffe0ff */
[----:B------:R-:W-:-:S04]  /*05f0*/  IADD3 R35, PT, PT, R35, 0x1, RZ ;  /* 0x0000000123237810 */ /* 0x000fc80007ffe0ff */
[----:B------:R-:W-:Y:S01]  /*0600*/  ISETP.NE.AND P0, PT, R35, R29, PT ;  /* 0x0000001d2300720c */ /* 0x000fe20003f05270 */
[----:B0-----:R-:W-:Y:S02]  /*0610*/  ULEA UR5, UR6, UR4, 0x18 ;  /* 0x0000000406057291 */ /* 0x001fe4000f8ec0ff */
[----:B------:R-:W-:Y:S02]  /*0620*/  UIADD3 UR4, UPT, UPT, UR4, 0x800, URZ ;  /* 0x0000080004047890 */ /* 0x000fe4000fffe0ff */
[----:B------:R-:W-:Y:S02]  /*0630*/  ULEA UR7, UR6, UR7, 0x18 ;  /* 0x0000000706077291 */ /* 0x000fe4000f8ec0ff */
[----:B------:R-:W-:Y:S02]  /*0640*/  ULEA UR8, UR6, UR8, 0x18 ;  /* 0x0000000806087291 */ /* 0x000fe4000f8ec0ff */
[----:B------:R-:W-:Y:S02]  /*0650*/  ULEA UR4, UR6, UR4, 0x18 ;  /* 0x0000000406047291 */ /* 0x000fe4000f8ec0ff */
[----:B------:R-:W-:-:S02]  /*0660*/  ULEA UR9, UR6, UR9, 0x18 ;  /* 0x0000000906097291 */ /* 0x000fc4000f8ec0ff */
[----:B------:R-:W-:Y:S02]  /*0670*/  UIADD3 UR6, UPT, UPT, UR7, 0x8, URZ ;  /* 0x0000000807067890 */ /* 0x000fe4000fffe0ff */
[----:B------:R-:W-:Y:S02]  /*0680*/  UIADD3 UR7, UPT, UPT, UR8, 0x8, URZ ;  /* 0x0000000808077890 */ /* 0x000fe4000fffe0ff */
[----:B------:R-:W-:Y:S02]  /*0690*/  UIADD3 UR8, UPT, UPT, UR9, 0x8, URZ ;  /* 0x0000000809087890 */ /* 0x000fe4000fffe0ff */
[----:B------:R-:W-:Y:S02]  /*06a0*/  UIADD3 UR9, UPT, UPT, UR4, 0x8, URZ ;  /* 0x0000000804097890 */ /* 0x000fe4000fffe0ff */
[----:B------:R-:W-:Y:S01]  /*06b0*/  UIADD3 UR5, UPT, UPT, UR5, 0x8, URZ ;  /* 0x0000000805057890 */ /* 0x000fe2000fffe0ff */
[----:B------:R-:W-:Y:S01]  /*06c0*/  UMOV UR4, URZ ;  /* 0x000000ff00047c82 */ /* 0x000fe20008000000 */
[----:B----4-:R0:W-:Y:S04]  /*06d0*/  STS [R30], R27 ;  /* 0x0000001b1e007388 */ /* 0x0101e80000000800 */
[----:B------:R0:W-:Y:S04]  /*06e0*/  STS [R31], R24 ;  /* 0x000000181f007388 */ /* 0x0001e80000000800 */
[----:B--2---:R0:W-:Y:S04]  /*06f0*/  STS [R32], R23 ;  /* 0x0000001720007388 */ /* 0x0041e80000000800 */
[----:B---3--:R0:W-:Y:S04]  /*0700*/  STS [R33], R20 ;  /* 0x0000001421007388 */ /* 0x0081e80000000800 */
[----:B------:R0:W-:Y:S01]  /*0710*/  STS [R34], R19 ;  /* 0x0000001322007388 */ /* 0x0001e20000000800 */
[----:B------:R-:W-:Y:S06]  /*0720*/  BAR.SYNC.DEFER_BLOCKING 0x0 ;  /* 0x0000000000007b1d */ /* 0x000fec0000010000 */
.L_x_1:
[----:B0-----:R-:W0:Y:S01]  /*0730*/  LDS.64 R20, [UR6+-0x8] ;  /* 0xfffff806ff147984 */ /* 0x001e220008000a00 */
[----:B------:R-:W-:Y:S02]  /*0740*/  UISETP.GE.U32.AND UP0, UPT, UR4, 0x7c, UPT ;  /* 0x0000007c0400788c */ /* 0x000fe4000bf06070 */
[----:B------:R-:W-:Y:S01]  /*0750*/  UIADD3 UR10, UPT, UPT, UR4, 0x4, URZ ;  /* 0x00000004040a7890 */ /* 0x000fe2000fffe0ff */
[----:B------:R-:W1:Y:S04]  /*0760*/  LDS.64 R22, [UR5+-0x8] ;  /* 0xfffff805ff167984 */ /* 0x000e680008000a00 */
[----:B------:R-:W2:Y:S02]  /*0770*/  LDS.64 R24, [UR7+-0x8] ;  /* 0xfffff807ff187984 */ /* 0x000ea40008000a00 */
[----:B------:R-:W-:-:S02]  /*0780*/  UMOV UR4, UR10 ;  /* 0x0000000a00047c82 */ /* 0x000fc40008000000 */
[----:B------:R-:W3:Y:S01]  /*0790*/  LDS.64 R26, [UR9+-0x8] ;  /* 0xfffff809ff1a7984 */ /* 0x000ee20008000a00 */
[C---:B0----5:R-:W-:Y:S01]  /*07a0*/  FADD R36, -R3.reuse, R20 ;  /* 0x0000001403247221 */ /* 0x061fe20000000100 */
[----:B------:R-:W-:Y:S01]  /*07b0*/  FADD R37, -R3, R21 ;  /* 0x0000001503257221 */ /* 0x000fe20000000100 */
[----:B-1----:R-:W-:Y:S02]  /*07c0*/  FADD R40, -R2, R22 ;  /* 0x0000001602287221 */ /* 0x002fe40000000100 */
[----:B------:R-:W-:Y:S01]  /*07d0*/  FMUL R19, R36, R36 ;  /* 0x0000002424137220 */ /* 0x000fe20000400000 */
[----:B------:R-:W-:Y:S01]  /*07e0*/  FADD R39, -R2, R23 ;  /* 0x0000001702277221 */ /* 0x000fe20000000100 */
[----:B------:R-:W-:Y:S01]  /*07f0*/  FMUL R20, R37, R37 ;  /* 0x0000002525147220 */ /* 0x000fe20000400000 */
[----:B--2---:R-:W-:Y:S01]  /*0800*/  FADD R38, -R4, R24 ;  /* 0x0000001804267221 */ /* 0x004fe20000000100 */
[----:B------:R-:W-:Y:S01]  /*0810*/  FFMA R19, R40, R40, R19 ;  /* 0x0000002828137223 */ /* 0x000fe20000000013 */
[----:B------:R-:W-:Y:S01]  /*0820*/  FADD R41, -R4, R25 ;  /* 0x0000001904297221 */ /* 0x000fe20000000100 */
[----:B------:R-:W-:Y:S01]  /*0830*/  FFMA R20, R39, R39, R20 ;  /* 0x0000002727147223 */ /* 0x000fe20000000014 */
[----:B------:R-:W0:Y:S01]  /*0840*/  LDS.64 R22, [UR5] ;  /* 0x00000005ff167984 */ /* 0x000e220008000a00 */
[----:B------:R-:W-:Y:S01]  /*0850*/  FFMA R19, R38, R38, R19 ;  /* 0x0000002626137223 */ /* 0x000fe20000000013 */
[----:B------:R-:W-:Y:S01]  /*0860*/  UIADD3 UR5, UPT, UPT, UR5, 0x10, URZ ;  /* 0x0000001005057890 */ /* 0x000fe2000fffe0ff */
[----:B------:R-:W-:-:S02]  /*0870*/  FFMA R20, R41, R41, R20 ;  /* 0x0000002929147223 */ /* 0x000fc40000000014 */
[----:B---3--:R-:W-:Y:S02]  /*0880*/  FFMA R19, R26, R26, R19 ;  /* 0x0000001a1a137223 */ /* 0x008fe40000000013 */
[----:B------:R-:W-:Y:S02]  /*0890*/  FFMA R27, R27, R27, R20 ;  /* 0x0000001b1b1b7223 */ /* 0x000fe40000000014 */
[C---:B------:R-:W-:Y:S01]  /*08a0*/  FADD R26, R6.reuse, R19 ;  /* 0x00000013061a7221 */ /* 0x040fe20000000000 */
[----:B------:R-:W1:Y:S01]  /*08b0*/  LDS.64 R20, [UR6] ;  /* 0x00000006ff147984 */ /* 0x000e620008000a00 */
[----:B------:R-:W-:Y:S01]  /*08c0*/  FADD R44, R6, R27 ;  /* 0x0000001b062c7221 */ /* 0x000fe20000000000 */
[----:B------:R-:W-:Y:S02]  /*08d0*/  UIADD3 UR6, UPT, UPT, UR6, 0x10, URZ ;  /* 0x0000001006067890 */ /* 0x000fe4000fffe0ff */
[----:B------:R-:W2:Y:S01]  /*08e0*/  LDS.64 R18, [UR8+-0x8] ;  /* 0xfffff808ff127984 */ /* 0x000ea20008000a00 */
[----:B------:R-:W-:-:S02]  /*08f0*/  FSETP.GEU.AND P1, PT, |R26|, 1.175494350822287508e-38, PT ;  /* 0x008000001a00780b */ /* 0x000fc40003f2e200 */
[----:B------:R-:W-:-:S11]  /*0900*/  FSETP.GEU.AND P2, PT, |R44|, 1.175494350822287508e-38, PT ;  /* 0x008000002c00780b */ /* 0x000fd60003f4e200 */
[----:B------:R-:W-:Y:S02]  /*0910*/  @!P1 FMUL R26, R26, 16777216 ;  /* 0x4b8000001a1a9820 */ /* 0x000fe40000400000 */
[----:B------:R-:W-:Y:S02]  /*0920*/  @!P2 FMUL R44, R44, 16777216 ;  /* 0x4b8000002c2ca820 */ /* 0x000fe40000400000 */
[----:B------:R-:W3:Y:S01]  /*0930*/  MUFU.RSQ R25, R26 ;  /* 0x0000001a00197308 */ /* 0x000ee20000001400 */
[----:B0-----:R-:W-:Y:S01]  /*0940*/  FADD R22, -R2, R22 ;  /* 0x0000001602167221 */ /* 0x001fe20000000100 */
[----:B---3--:R-:W-:Y:S01]  /*0950*/  @!P1 FMUL R25, R25, 4096 ;  /* 0x4580000019199820 */ /* 0x008fe20000400000 */
[C---:B-1----:R-:W-:Y:S01]  /*0960*/  FADD R20, -R3.reuse, R20 ;  /* 0x0000001403147221 */ /* 0x042fe20000000100 */
[----:B------:R-:W-:Y:S02]  /*0970*/  FADD R21, -R3, R21 ;  /* 0x0000001503157221 */ /* 0x000fe40000000100 */
[C---:B------:R-:W-:Y:S01]  /*0980*/  FMUL R42, R25.reuse, R25 ;  /* 0x00000019192a7220 */ /* 0x040fe20000400000 */
[----:B--2---:R-:W-:-:S02]  /*0990*/  FMUL R27, R25, R18 ;  /* 0x00000012191b7220 */ /* 0x004fc40000400000 */
[----:B------:R-:W0:Y:S01]  /*09a0*/  LDS.64 R24, [UR7] ;  /* 0x00000007ff187984 */ /* 0x000e220008000a00 */
[----:B------:R-:W1:Y:S01]  /*09b0*/  MUFU.RSQ R18, R44 ;  /* 0x0000002c00127308 */ /* 0x000e620000001400 */
[----:B------:R-:W-:Y:S01]  /*09c0*/  FMUL R42, R42, R27 ;  /* 0x0000001b2a2a7220 */ /* 0x000fe20000400000 */
[----:B------:R-:W-:Y:S01]  /*09d0*/  UIADD3 UR7, UPT, UPT, UR7, 0x10, URZ ;  /* 0x0000001007077890 */ /* 0x000fe2000fffe0ff */
[----:B------:R-:W2:Y:S01]  /*09e0*/  LDS.64 R26, [UR9] ;  /* 0x00000009ff1a7984 */ /* 0x000ea20008000a00 */
[----:B------:R-:W-:Y:S01]  /*09f0*/  UIADD3 UR9, UPT, UPT, UR9, 0x10, URZ ;  /* 0x0000001009097890 */ /* 0x000fe2000fffe0ff */
[-C--:B------:R-:W-:Y:S01]  /*0a00*/  FFMA R13, R36, R42.reuse, R13 ;  /* 0x0000002a240d7223 */ /* 0x080fe2000000000d */
[-C--:B------:R-:W-:Y:S01]  /*0a10*/  FFMA R9, R40, R42.reuse, R9 ;  /* 0x0000002a28097223 */ /* 0x080fe20000000009 */
[----:B------:R-:W-:Y:S01]  /*0a20*/  FFMA R17, R38, R42, R17 ;  /* 0x0000002a26117223 */ /* 0x000fe20000000011 */
[----:B-1----:R-:W-:-:S04]  /*0a30*/  @!P2 FMUL R18, R18, 4096 ;  /* 0x458000001212a820 */ /* 0x002fc80000400000 */
[C---:B------:R-:W-:Y:S01]  /*0a40*/  FMUL R19, R18.reuse, R19 ;  /* 0x0000001312137220 */ /* 0x040fe20000400000 */
[----:B------:R-:W-:-:S04]  /*0a50*/  FMUL R43, R18, R18 ;  /* 0x00000012122b7220 */ /* 0x000fc80000400000 */
[----:B------:R-:W-:Y:S01]  /*0a60*/  FMUL R43, R43, R19 ;  /* 0x000000132b2b7220 */ /* 0x000fe20000400000 */
[----:B------:R-:W-:-:S03]  /*0a70*/  FMUL R19, R20, R20 ;  /* 0x0000001414137220 */ /* 0x000fc60000400000 */
[-C--:B------:R-:W-:Y:S01]  /*0a80*/  FFMA R8, R39, R43.reuse, R8 ;  /* 0x0000002b27087223 */ /* 0x080fe20000000008 */
[----:B------:R-:W-:Y:S01]  /*0a90*/  FFMA R19, R22, R22, R19 ;  /* 0x0000001616137223 */ /* 0x000fe20000000013 */
[-C--:B------:R-:W-:Y:S01]  /*0aa0*/  FFMA R12, R37, R43.reuse, R12 ;  /* 0x0000002b250c7223 */ /* 0x080fe2000000000c */
[----:B------:R-:W-:Y:S01]  /*0ab0*/  FFMA R16, R41, R43, R16 ;  /* 0x0000002b29107223 */ /* 0x000fe20000000010 */
[C---:B0-----:R-:W-:Y:S01]  /*0ac0*/  FADD R24, -R4.reuse, R24 ;  /* 0x0000001804187221 */ /* 0x041fe20000000100 */
[----:B------:R-:W-:-:S03]  /*0ad0*/  FADD R25, -R4, R25 ;  /* 0x0000001904197221 */ /* 0x000fc60000000100 */
[----:B------:R-:W-:-:S04]  /*0ae0*/  FFMA R19, R24, R24, R19 ;  /* 0x0000001818137223 */ /* 0x000fc80000000013 */
[----:B--2---:R-:W-:Y:S01]  /*0af0*/  FFMA R19, R26, R26, R19 ;  /* 0x0000001a1a137223 */ /* 0x004fe20000000013 */
[----:B------:R-:W-:Y:S01]  /*0b00*/  FADD R26, -R2, R23 ;  /* 0x00000017021a7221 */ /* 0x000fe20000000100 */
[----:B------:R-:W-:-:S04]  /*0b10*/  FMUL R23, R21, R21 ;  /* 0x0000001515177220 */ /* 0x000fc80000400000 */
[----:B------:R-:W-:Y:S01]  /*0b20*/  FFMA R18, R26, R26, R23 ;  /* 0x0000001a1a127223 */ /* 0x000fe20000000017 */
[----:B------:R-:W-:-:S03]  /*0b30*/  FADD R23, R6, R19 ;  /* 0x0000001306177221 */ /* 0x000fc60000000000 */
[----:B------:R-:W-:Y:S02]  /*0b40*/  FFMA R18, R25, R25, R18 ;  /* 0x0000001919127223 */ /* 0x000fe40000000012 */
[----:B------:R-:W-:Y:S02]  /*0b50*/  FSETP.GEU.AND P1, PT, |R23|, 1.175494350822287508e-38, PT ;  /* 0x008000001700780b */ /* 0x000fe40003f2e200 */
[----:B------:R-:W-:Y:S02]  /*0b60*/  FFMA R27, R27, R27, R18 ;  /* 0x0000001b1b1b7223 */ /* 0x000fe40000000012 */
[----:B------:R-:W0:Y:S01]  /*0b70*/  LDS.64 R18, [UR8] ;  /* 0x00000008ff127984 */ /* 0x000e220008000a00 */
[----:B------:R-:W-:Y:S01]  /*0b80*/  UIADD3 UR8, UPT, UPT, UR8, 0x10, URZ ;  /* 0x0000001008087890 */ /* 0x000fe2000fffe0ff */
[----:B------:R-:W-:-:S05]  /*0b90*/  FADD R27, R6, R27 ;  /* 0x0000001b061b7221 */ /* 0x000fca0000000000 */
[----:B------:R-:W-:Y:S02]  /*0ba0*/  FSETP.GEU.AND P2, PT, |R27|, 1.175494350822287508e-38, PT ;  /* 0x008000001b00780b */ /* 0x000fe40003f4e200 */
[----:B------:R-:W-:-:S04]  /*0bb0*/  @!P1 FMUL R23, R23, 16777216 ;  /* 0x4b80000017179820 */ /* 0x000fc80000400000 */
[----:B------:R-:W1:Y:S07]  /*0bc0*/  MUFU.RSQ R45, R23 ;  /* 0x00000017002d7308 */ /* 0x000e6e0000001400 */
[----:B------:R-:W-:-:S04]  /*0bd0*/  @!P2 FMUL R27, R27, 16777216 ;  /* 0x4b8000001b1ba820 */ /* 0x000fc80000400000 */
[----:B------:R-:W2:Y:S01]  /*0be0*/  MUFU.RSQ R36, R27 ;  /* 0x0000001b00247308 */ /* 0x000ea20000001400 */
[----:B-1----:R-:W-:-:S04]  /*0bf0*/  @!P1 FMUL R45, R45, 4096 ;  /* 0x458000002d2d9820 */ /* 0x002fc80000400000 */
[C---:B0-----:R-:W-:Y:S01]  /*0c00*/  FMUL R18, R45.reuse, R18 ;  /* 0x000000122d127220 */ /* 0x041fe20000400000 */
[----:B--2---:R-:W-:Y:S01]  /*0c10*/  @!P2 FMUL R36, R36, 4096 ;  /* 0x458000002424a820 */ /* 0x004fe20000400000 */
[----:B------:R-:W-:-:S03]  /*0c20*/  FMUL R45, R45, R45 ;  /* 0x0000002d2d2d7220 */ /* 0x000fc60000400000 */
[C---:B------:R-:W-:Y:S01]  /*0c30*/  FMUL R19, R36.reuse, R19 ;  /* 0x0000001324137220 */ /* 0x040fe20000400000 */
[----:B------:R-:W-:Y:S01]  /*0c40*/  FMUL R36, R36, R36 ;  /* 0x0000002424247220 */ /* 0x000fe20000400000 */
[----:B------:R-:W-:-:S03]  /*0c50*/  FMUL R18, R45, R18 ;  /* 0x000000122d127220 */ /* 0x000fc60000400000 */
[----:B------:R-:W-:Y:S01]  /*0c60*/  FMUL R19, R36, R19 ;  /* 0x0000001324137220 */ /* 0x000fe20000400000 */
[-C--:B------:R-:W-:Y:S01]  /*0c70*/  FFMA R7, R22, R18.reuse, R7 ;  /* 0x0000001216077223 */ /* 0x080fe20000000007 */
[-C--:B------:R-:W-:Y:S01]  /*0c80*/  FFMA R11, R20, R18.reuse, R11 ;  /* 0x00000012140b7223 */ /* 0x080fe2000000000b */
[----:B------:R-:W-:Y:S01]  /*0c90*/  FFMA R15, R24, R18, R15 ;  /* 0x00000012180f7223 */ /* 0x000fe2000000000f */
[-C--:B------:R-:W-:Y:S01]  /*0ca0*/  FFMA R5, R26, R19.reuse, R5 ;  /* 0x000000131a057223 */ /* 0x080fe20000000005 */
[-C--:B------:R-:W-:Y:S01]  /*0cb0*/  FFMA R10, R21, R19.reuse, R10 ;  /* 0x00000013150a7223 */ /* 0x080fe2000000000a */
[----:B------:R-:W-:Y:S01]  /*0cc0*/  FFMA R14, R25, R19, R14 ;  /* 0x00000013190e7223 */ /* 0x000fe2000000000e */
[----:B------:R-:W-:Y:S06]  /*0cd0*/  BRA.U !UP0, `(.L_x_1) ;  /* 0xfffffff908947547 */ /* 0x000fec000b83ffff */
[----:B------:R-:W-:Y:S06]  /*0ce0*/  BAR.SYNC.DEFER_BLOCKING 0x0 ;  /* 0x0000000000007b1d */ /* 0x000fec0000010000 */
[----:B------:R-:W-:Y:S05]  /*0cf0*/  @P0 BRA `(.L_x_2) ;  /* 0xfffffff400e80947 */ /* 0x000fea000383ffff */
[----:B------:R-:W-:Y:S01]  /*0d00*/  FADD R8, R8, R9 ;  /* 0x0000000908087221 */ /* 0x000fe20000000000 */
[----:B------:R-:W-:Y:S01]  /*0d10*/  FADD R12, R12, R13 ;  /* 0x0000000d0c0c7221 */ /* 0x000fe20000000000 */
[----:B------:R-:W-:Y:S02]  /*0d20*/  FADD R16, R16, R17 ;  /* 0x0000001110107221 */ /* 0x000fe40000000000 */
[----:B------:R-:W-:Y:S01]  /*0d30*/  FADD R8, R7, R8 ;  /* 0x0000000807087221 */ /* 0x000fe20000000000 */
[----:B------:R-:W-:Y:S01]  /*0d40*/  FADD R11, R11, R12 ;  /* 0x0000000c0b0b7221 */ /* 0x000fe20000000000 */
[----:B------:R-:W-:Y:S02]  /*0d50*/  FADD R15, R15, R16 ;  /* 0x000000100f0f7221 */ /* 0x000fe40000000000 */
[----:B------:R-:W-:Y:S01]  /*0d60*/  FADD R3, R5, R8 ;  /* 0x0000000805037221 */ /* 0x000fe20000000000 */
[----:B------:R-:W-:Y:S01]  /*0d70*/  FADD R11, R10, R11 ;  /* 0x0000000b0a0b7221 */ /* 0x000fe20000000000 */
[----:B------:R-:W-:-:S07]  /*0d80*/  FADD R5, R14, R15 ;  /* 0x0000000f0e057221 */ /* 0x000fce0000000000 */
.L_x_0:
[----:B------:R-:W0:Y:S01]  /*0d90*/  LDC.64 R6, c[0x0][0x3d8] ;  /* 0x0000f600ff067b82 */ /* 0x000e220000000a00 */
[----:B------:R-:W-:Y:S01]  /*0da0*/  MOV R9, 0x3da2f983 ;  /* 0x3da2f98300097802 */ /* 0x000fe20000000f00 */
[----:B------:R-:W1:Y:S01]  /*0db0*/  FCHK P0, R3, 12.566370964050292969 ;  /* 0x41490fdb03007902 */ /* 0x000e620000000000 */
[----:B------:R-:W-:Y:S01]  /*0dc0*/  MOV R4, 0x41490fdb ;  /* 0x41490fdb00047802 */ /* 0x000fe20000000f00 */
[----:B------:R-:W-:Y:S04]  /*0dd0*/  BSSY.RECONVERGENT B0, `(.L_x_3) ;  /* 0x000000a000007945 */ /* 0x000fe80003800200 */
[----:B------:R-:W-:-:S04]  /*0de0*/  FFMA R2, R9, -R4, 1 ;  /* 0x3f80000009027423 */ /* 0x000fc80000000804 */
[----:B------:R-:W-:-:S04]  /*0df0*/  FFMA R2, R2, R9, 0.079577468335628509521 ;  /* 0x3da2f98302027423 */ /* 0x000fc80000000009 */
[----:B------:R-:W-:-:S04]  /*0e00*/  FFMA R8, R2, R3, RZ ;  /* 0x0000000302087223 */ /* 0x000fc800000000ff */
[----:B------:R-:W-:Y:S01]  /*0e10*/  FFMA R9, R8, -12.566370964050292969, R3 ;  /* 0xc1490fdb08097823 */ /* 0x000fe20000000003 */
[----:B0-----:R-:W-:-:S04]  /*0e20*/  IMAD.WIDE R6, R0, 0x4, R6 ;  /* 0x0000000400067825 */ /* 0x001fc800078e0206 */
[----:B------:R-:W-:Y:S01]  /*0e30*/  FFMA R13, R2, R9, R8 ;  /* 0x00000009020d7223 */ /* 0x000fe20000000008 */
[----:B-1----:R-:W-:Y:S06]  /*0e40*/  @!P0 BRA `(.L_x_4) ;  /* 0x0000000000088947 */ /* 0x002fec0003800000 */
[----:B------:R-:W-:-:S07]  /*0e50*/  MOV R10, 0xe70 ;  /* 0x00000e70000a7802 */ /* 0x000fce0000000f00 */
[----:B------:R-:W-:Y:S05]  /*0e60*/  CALL.REL.NOINC `($__internal_0_$__cuda_sm3x_div_rn_noftz_f32_slowpath) ;  /* 0x0000000000947944 */ /* 0x000fea0003c00000 */
.L_x_4:
[----:B------:R-:W-:Y:S05]  /*0e70*/  BSYNC.RECONVERGENT B0 ;  /* 0x0000000000007941 */ /* 0x000fea0003800200 */
.L_x_3:
[----:B------:R-:W-:Y:S01]  /*0e80*/  HFMA2 R3, -RZ, RZ, 1.408203125, -45152 ;  /* 0x3da2f983ff037431 */ /* 0x000fe200000001ff */
[----:B------:R-:W0:Y:S01]  /*0e90*/  LDC.64 R8, c[0x0][0x3e0] ;  /* 0x0000f800ff087b82 */ /* 0x000e220000000a00 */
[----:B------:R-:W1:Y:S01]  /*0ea0*/  FCHK P0, R11, 12.566370964050292969 ;  /* 0x41490fdb0b007902 */ /* 0x000e620000000000 */
[----:B------:R2:W-:Y:S01]  /*0eb0*/  REDG.E.ADD.F32.FTZ.RN.STRONG.GPU desc[UR12][R6.64], R13 ;  /* 0x0000000d060079a6 */ /* 0x0005e2000c12f30c */
[----:B------:R-:W-:Y:S01]  /*0ec0*/  BSSY.RECONVERGENT B0, `(.L_x_5) ;  /* 0x000000c000007945 */ /* 0x000fe20003800200 */
[----:B------:R-:W-:-:S04]  /*0ed0*/  FFMA R2, R3, -R4, 1 ;  /* 0x3f80000003027423 */ /* 0x000fc80000000804 */
[----:B------:R-:W-:-:S04]  /*0ee0*/  FFMA R2, R2, R3, 0.079577468335628509521 ;  /* 0x3da2f98302027423 */ /* 0x000fc80000000003 */
[----:B------:R-:W-:-:S04]  /*0ef0*/  FFMA R10, R2, R11, RZ ;  /* 0x0000000b020a7223 */ /* 0x000fc800000000ff */
[----:B------:R-:W-:Y:S01]  /*0f00*/  FFMA R3, R10, -12.566370964050292969, R11 ;  /* 0xc1490fdb0a037823 */ /* 0x000fe2000000000b */
[----:B0-----:R-:W-:-:S04]  /*0f10*/  IMAD.WIDE R8, R0, 0x4, R8 ;  /* 0x0000000400087825 */ /* 0x001fc800078e0208 */
[----:B------:R-:W-:Y:S01]  /*0f20*/  FFMA R3, R2, R3, R10 ;  /* 0x0000000302037223 */ /* 0x000fe2000000000a */
[----:B-12---:R-:W-:Y:S06]  /*0f30*/  @!P0 BRA `(.L_x_6) ;  /* 0x0000000000108947 */ /* 0x006fec0003800000 */
[----:B------:R-:W-:Y:S02]  /*0f40*/  MOV R3, R11 ;  /* 0x0000000b00037202 */ /* 0x000fe40000000f00 */
[----:B------:R-:W-:-:S07]  /*0f50*/  MOV R10, 0xf70 ;  /* 0x00000f70000a7802 */ /* 0x000fce0000000f00 */
[----:B------:R-:W-:Y:S05]  /*0f60*/  CALL.REL.NOINC `($__internal_0_$__cuda_sm3x_div_rn_noftz_f32_slowpath) ;  /* 0x0000000000547944 */ /* 0x000fea0003c00000 */
[----:B------:R-:W-:-:S07]  /*0f70*/  MOV R3, R13 ;  /* 0x0000000d00037202 */ /* 0x000fce0000000f00 */
.L_x_6:
[----:B------:R-:W-:Y:S05]  /*0f80*/  BSYNC.RECONVERGENT B0 ;  /* 0x0000000000007941 */ /* 0x000fea0003800200 */
.L_x_5:
        /* <DEDUP_REMOVED lines=16> */
.L_x_8:
[----:B------:R-:W-:Y:S05]  /*1090*/  BSYNC.RECONVERGENT B0 ;  /* 0x0000000000007941 */ /* 0x000fea0003800200 */
.L_x_7:
[----:B------:R-:W-:Y:S01]  /*10a0*/  REDG.E.ADD.F32.FTZ.RN.STRONG.GPU desc[UR12][R6.64], R11 ;  /* 0x0000000b060079a6 */ /* 0x000fe2000c12f30c */
[----:B------:R-:W-:Y:S05]  /*10b0*/  EXIT ;  /* 0x000000000000794d */ /* 0x000fea0003800000 */
        .weak           $__internal_0_$__cuda_sm3x_div_rn_noftz_f32_slowpath
        .type           $__internal_0_$__cuda_sm3x_div_rn_noftz_f32_slowpath,@function
        .size           $__internal_0_$__cuda_sm3x_div_rn_noftz_f32_slowpath,(.L_x_21 - $__internal_0_$__cuda_sm3x_div_rn_noftz_f32_slowpath)
$__internal_0_$__cuda_sm3x_div_rn_noftz_f32_slowpath:
[----:B------:R-:W-:Y:S01]  /*10c0*/  SHF.R.U32.HI R12, RZ, 0x17, R4 ;  /* 0x00000017ff0c7819 */ /* 0x000fe20000011604 */
[----:B------:R-:W-:Y:S01]  /*10d0*/  BSSY.RECONVERGENT B1, `(.L_x_9) ;  /* 0x0000064000017945 */ /* 0x000fe20003800200 */
[----:B------:R-:W-:Y:S01]  /*10e0*/  SHF.R.U32.HI R2, RZ, 0x17, R3 ;  /* 0x00000017ff027819 */ /* 0x000fe20000011603 */
[----:B------:R-:W-:Y:S01]  /*10f0*/  HFMA2 R14, -RZ, RZ, 2.642578125, 0.0004794597625732421875 ;  /* 0x41490fdbff0e7431 */ /* 0x000fe200000001ff */
[----:B------:R-:W-:Y:S02]  /*1100*/  LOP3.LUT R12, R12, 0xff, RZ, 0xc0, !PT ;  /* 0x000000ff0c0c7812 */ /* 0x000fe400078ec0ff */
[----:B------:R-:W-:Y:S02]  /*1110*/  LOP3.LUT R18, R2, 0xff, RZ, 0xc0, !PT ;  /* 0x000000ff02127812 */ /* 0x000fe400078ec0ff */
[----:B------:R-:W-:Y:S02]  /*1120*/  IADD3 R15, PT, PT, R12, -0x1, RZ ;  /* 0xffffffff0c0f7810 */ /* 0x000fe40007ffe0ff */
[----:B------:R-:W-:-:S02]  /*1130*/  IADD3 R16, PT, PT, R18, -0x1, RZ ;  /* 0xffffffff12107810 */ /* 0x000fc40007ffe0ff */
[----:B------:R-:W-:-:S04]  /*1140*/  ISETP.GT.U32.AND P0, PT, R15, 0xfd, PT ;  /* 0x000000fd0f00780c */ /* 0x000fc80003f04070 */
[----:B------:R-:W-:-:S13]  /*1150*/  ISETP.GT.U32.OR P0, PT, R16, 0xfd, P0 ;  /* 0x000000fd1000780c */ /* 0x000fda0000704470 */
[----:B------:R-:W-:Y:S01]  /*1160*/  @!P0 MOV R13, RZ ;  /* 0x000000ff000d8202 */ /* 0x000fe20000000f00 */
[----:B------:R-:W-:Y:S06]  /*1170*/  @!P0 BRA `(.L_x_10) ;  /* 0x0000000000608947 */ /* 0x000fec0003800000 */
[----:B------:R-:W-:Y:S02]  /*1180*/  MOV R2, 0x41490fdb ;  /* 0x41490fdb00027802 */ /* 0x000fe40000000f00 */
[----:B------:R-:W-:Y:S02]  /*1190*/  FSETP.GTU.FTZ.AND P0, PT, |R3|, +INF , PT ;  /* 0x7f8000000300780b */ /* 0x000fe40003f1c200 */
[----:B------:R-:W-:-:S04]  /*11a0*/  FSETP.GTU.FTZ.AND P1, PT, |R2|, +INF , PT ;  /* 0x7f8000000200780b */ /* 0x000fc80003f3c200 */
[----:B------:R-:W-:-:S13]  /*11b0*/  PLOP3.LUT P0, PT, P0, P1, PT, 0xf8, 0x8f ;  /* 0x00000000008f781c */ /* 0x000fda0000703f70 */
[----:B------:R-:W-:Y:S05]  /*11c0*/  @P0 BRA `(.L_x_11) ;  /* 0x00000004004c0947 */ /* 0x000fea0003800000 */
[----:B------:R-:W-:-:S13]  /*11d0*/  LOP3.LUT P0, RZ, R14, 0x7fffffff, R3, 0xc8, !PT ;  /* 0x7fffffff0eff7812 */ /* 0x000fda000780c803 */
[----:B------:R-:W-:Y:S05]  /*11e0*/  @!P0 BRA `(.L_x_12) ;  /* 0x00000004003c8947 */ /* 0x000fea0003800000 */
[C---:B------:R-:W-:Y:S02]  /*11f0*/  FSETP.NEU.FTZ.AND P2, PT, |R3|.reuse, +INF , PT ;  /* 0x7f8000000300780b */ /* 0x040fe40003f5d200 */
[----:B------:R-:W-:Y:S02]  /*1200*/  FSETP.NEU.FTZ.AND P1, PT, |R2|, +INF , PT ;  /* 0x7f8000000200780b */ /* 0x000fe40003f3d200 */
[----:B------:R-:W-:-:S11]  /*1210*/  FSETP.NEU.FTZ.AND P0, PT, |R3|, +INF , PT ;  /* 0x7f8000000300780b */ /* 0x000fd60003f1d200 */
[----:B------:R-:W-:Y:S05]  /*1220*/  @!P1 BRA !P2, `(.L_x_12) ;  /* 0x00000004002c9947 */ /* 0x000fea0005000000 */
[----:B------:R-:W-:-:S04]  /*1230*/  LOP3.LUT P2, RZ, R3, 0x7fffffff, RZ, 0xc0, !PT ;  /* 0x7fffffff03ff7812 */ /* 0x000fc8000784c0ff */
[----:B------:R-:W-:-:S13]  /*1240*/  PLOP3.LUT P1, PT, P1, P2, PT, 0x2f, 0xf2 ;  /* 0x0000000000f2781c */ /* 0x000fda0000f24577 */
[----:B------:R-:W-:Y:S05]  /*1250*/  @P1 BRA `(.L_x_13) ;  /* 0x0000000400181947 */ /* 0x000fea0003800000 */
[----:B------:R-:W-:-:S04]  /*1260*/  LOP3.LUT P1, RZ, R14, 0x7fffffff, RZ, 0xc0, !PT ;  /* 0x7fffffff0eff7812 */ /* 0x000fc8000782c0ff */
[----:B------:R-:W-:-:S13]  /*1270*/  PLOP3.LUT P0, PT, P0, P1, PT, 0x2f, 0xf2 ;  /* 0x0000000000f2781c */ /* 0x000fda0000702577 */
[----:B------:R-:W-:Y:S05]  /*1280*/  @P0 BRA `(.L_x_14) ;  /* 0x0000000400000947 */ /* 0x000fea0003800000 */
[----:B------:R-:W-:Y:S02]  /*1290*/  ISETP.GE.AND P0, PT, R16, RZ, PT ;  /* 0x000000ff1000720c */ /* 0x000fe40003f06270 */
[----:B------:R-:W-:-:S11]  /*12a0*/  ISETP.GE.AND P1, PT, R15, RZ, PT ;  /* 0x000000ff0f00720c */ /* 0x000fd60003f26270 */
[----:B------:R-:W-:Y:S01]  /*12b0*/  @P0 MOV R13, RZ ;  /* 0x000000ff000d0202 */ /* 0x000fe20000000f00 */
[----:B------:R-:W-:Y:S01]  /*12c0*/  @!P0 FFMA R3, R3, 1.84467440737095516160e+19, RZ ;  /* 0x5f80000003038823 */ /* 0x000fe200000000ff */
[----:B------:R-:W-:Y:S01]  /*12d0*/  @!P0 MOV R13, 0xffffffc0 ;  /* 0xffffffc0000d8802 */ /* 0x000fe20000000f00 */
[----:B------:R-:W-:-:S03]  /*12e0*/  @!P1 FFMA R14, R2, 1.84467440737095516160e+19, RZ ;  /* 0x5f800000020e9823 */ /* 0x000fc600000000ff */
[----:B------:R-:W-:-:S07]  /*12f0*/  @!P1 IADD3 R13, PT, PT, R13, 0x40, RZ ;  /* 0x000000400d0d9810 */ /* 0x000fce0007ffe0ff */
.L_x_10:
[----:B------:R-:W-:Y:S01]  /*1300*/  LEA R15, R12, 0xc0800000, 0x17 ;  /* 0xc08000000c0f7811 */ /* 0x000fe200078eb8ff */
[----:B------:R-:W-:Y:S03]  /*1310*/  BSSY.RECONVERGENT B2, `(.L_x_15) ;  /* 0x0000036000027945 */ /* 0x000fe60003800200 */
[----:B------:R-:W-:Y:S02]  /*1320*/  IADD3 R15, PT, PT, -R15, R14, RZ ;  /* 0x0000000e0f0f7210 */ /* 0x000fe40007ffe1ff */
[----:B------:R-:W-:Y:S02]  /*1330*/  IADD3 R14, PT, PT, R18, -0x7f, RZ ;  /* 0xffffff81120e7810 */ /* 0x000fe40007ffe0ff */
[----:B------:R-:W0:Y:S01]  /*1340*/  MUFU.RCP R16, R15 ;  /* 0x0000000f00107308 */ /* 0x000e220000001000 */
[----:B------:R-:W-:Y:S01]  /*1350*/  FADD.FTZ R17, -R15, -RZ ;  /* 0x800000ff0f117221 */ /* 0x000fe20000010100 */
[C---:B------:R-:W-:Y:S01]  /*1360*/  IADD3 R12, PT, PT, R14.reuse, 0x7f, -R12 ;  /* 0x0000007f0e0c7810 */ /* 0x040fe20007ffe80c */
[----:B------:R-:W-:-:S03]  /*1370*/  IMAD R2, R14, -0x800000, R3 ;  /* 0xff8000000e027824 */ /* 0x000fc600078e0203 */
[----:B------:R-:W-:Y:S01]  /*1380*/  IADD3 R12, PT, PT, R12, R13, RZ ;  /* 0x0000000d0c0c7210 */ /* 0x000fe20007ffe0ff */
[----:B0-----:R-:W-:-:S04]  /*1390*/  FFMA R19, R16, R17, 1 ;  /* 0x3f80000010137423 */ /* 0x001fc80000000011 */
[----:B------:R-:W-:-:S04]  /*13a0*/  FFMA R18, R16, R19, R16 ;  /* 0x0000001310127223 */ /* 0x000fc80000000010 */
[----:B------:R-:W-:-:S04]  /*13b0*/  FFMA R3, R2, R18, RZ ;  /* 0x0000001202037223 */ /* 0x000fc800000000ff */
[----:B------:R-:W-:-:S04]  /*13c0*/  FFMA R16, R17, R3, R2 ;  /* 0x0000000311107223 */ /* 0x000fc80000000002 */
[----:B------:R-:W-:-:S04]  /*13d0*/  FFMA R19, R18, R16, R3 ;  /* 0x0000001012137223 */ /* 0x000fc80000000003 */
[----:B------:R-:W-:-:S04]  /*13e0*/  FFMA R16, R17, R19, R2 ;  /* 0x0000001311107223 */ /* 0x000fc80000000002 */
[----:B------:R-:W-:-:S05]  /*13f0*/  FFMA R3, R18, R16, R19 ;  /* 0x0000001012037223 */ /* 0x000fca0000000013 */
[----:B------:R-:W-:-:S04]  /*1400*/  SHF.R.U32.HI R2, RZ, 0x17, R3 ;  /* 0x00000017ff027819 */ /* 0x000fc80000011603 */
[----:B------:R-:W-:-:S04]  /*1410*/  LOP3.LUT R2, R2, 0xff, RZ, 0xc0, !PT ;  /* 0x000000ff02027812 */ /* 0x000fc800078ec0ff */
[----:B------:R-:W-:-:S04]  /*1420*/  IADD3 R14, PT, PT, R2, R12, RZ ;  /* 0x0000000c020e7210 */ /* 0x000fc80007ffe0ff */
[----:B------:R-:W-:-:S04]  /*1430*/  IADD3 R2, PT, PT, R14, -0x1, RZ ;  /* 0xffffffff0e027810 */ /* 0x000fc80007ffe0ff */
[----:B------:R-:W-:-:S13]  /*1440*/  ISETP.GE.U32.AND P0, PT, R2, 0xfe, PT ;  /* 0x000000fe0200780c */ /* 0x000fda0003f06070 */
[----:B------:R-:W-:Y:S05]  /*1450*/  @!P0 BRA `(.L_x_16) ;  /* 0x0000000000808947 */ /* 0x000fea0003800000 */
[----:B------:R-:W-:-:S13]  /*1460*/  ISETP.GT.AND P0, PT, R14, 0xfe, PT ;  /* 0x000000fe0e00780c */ /* 0x000fda0003f04270 */
[----:B------:R-:W-:Y:S05]  /*1470*/  @P0 BRA `(.L_x_17) ;  /* 0x00000000006c0947 */ /* 0x000fea0003800000 */
[----:B------:R-:W-:-:S13]  /*1480*/  ISETP.GE.AND P0, PT, R14, 0x1, PT ;  /* 0x000000010e00780c */ /* 0x000fda0003f06270 */
[----:B------:R-:W-:Y:S05]  /*1490*/  @P0 BRA `(.L_x_18) ;  /* 0x0000000000740947 */ /* 0x000fea0003800000 */
[----:B------:R-:W-:Y:S02]  /*14a0*/  ISETP.GE.AND P0, PT, R14, -0x18, PT ;  /* 0xffffffe80e00780c */ /* 0x000fe40003f06270 */
[----:B------:R-:W-:-:S11]  /*14b0*/  LOP3.LUT R3, R3, 0x80000000, RZ, 0xc0, !PT ;  /* 0x8000000003037812 */ /* 0x000fd600078ec0ff */
[----:B------:R-:W-:Y:S05]  /*14c0*/  @!P0 BRA `(.L_x_18) ;  /* 0x0000000000688947 */ /* 0x000fea0003800000 */
[-CC-:B------:R-:W-:Y:S01]  /*14d0*/  FFMA.RZ R2, R18, R16.reuse, R19.reuse ;  /* 0x0000001012027223 */ /* 0x180fe2000000c013 */
[----:B------:R-:W-:Y:S01]  /*14e0*/  IADD3 R15, PT, PT, R14, 0x20, RZ ;  /* 0x000000200e0f7810 */ /* 0x000fe20007ffe0ff */
[-CC-:B------:R-:W-:Y:S01]  /*14f0*/  FFMA.RM R13, R18, R16.reuse, R19.reuse ;  /* 0x00000010120d7223 */ /* 0x180fe20000004013 */
[----:B------:R-:W-:Y:S02]  /*1500*/  ISETP.NE.AND P2, PT, R14, RZ, PT ;  /* 0x000000ff0e00720c */ /* 0x000fe40003f45270 */
[----:B------:R-:W-:Y:S01]  /*1510*/  LOP3.LUT R12, R2, 0x7fffff, RZ, 0xc0, !PT ;  /* 0x007fffff020c7812 */ /* 0x000fe200078ec0ff */
[----:B------:R-:W-:Y:S01]  /*1520*/  FFMA.RP R2, R18, R16, R19 ;  /* 0x0000001012027223 */ /* 0x000fe20000008013 */
[----:B------:R-:W-:Y:S02]  /*1530*/  ISETP.NE.AND P1, PT, R14, RZ, PT ;  /* 0x000000ff0e00720c */ /* 0x000fe40003f25270 */
[----:B------:R-:W-:Y:S02]  /*1540*/  LOP3.LUT R12, R12, 0x800000, RZ, 0xfc, !PT ;  /* 0x008000000c0c7812 */ /* 0x000fe400078efcff */
[----:B------:R-:W-:-:S02]  /*1550*/  IADD3 R14, PT, PT, -R14, RZ, RZ ;  /* 0x000000ff0e0e7210 */ /* 0x000fc40007ffe1ff */
[----:B------:R-:W-:Y:S02]  /*1560*/  SHF.L.U32 R15, R12, R15, RZ ;  /* 0x0000000f0c0f7219 */ /* 0x000fe400000006ff */
[----:B------:R-:W-:Y:S02]  /*1570*/  FSETP.NEU.FTZ.AND P0, PT, R2, R13, PT ;  /* 0x0000000d0200720b */ /* 0x000fe40003f1d000 */
[----:B------:R-:W-:Y:S02]  /*1580*/  SEL R13, R14, RZ, P2 ;  /* 0x000000ff0e0d7207 */ /* 0x000fe40001000000 */
[----:B------:R-:W-:Y:S02]  /*1590*/  ISETP.NE.AND P1, PT, R15, RZ, P1 ;  /* 0x000000ff0f00720c */ /* 0x000fe40000f25270 */
[----:B------:R-:W-:Y:S02]  /*15a0*/  SHF.R.U32.HI R13, RZ, R13, R12 ;  /* 0x0000000dff0d7219 */ /* 0x000fe4000001160c */
[----:B------:R-:W-:-:S02]  /*15b0*/  PLOP3.LUT P0, PT, P0, P1, PT, 0xf8, 0x8f ;  /* 0x00000000008f781c */ /* 0x000fc40000703f70 */
[----:B------:R-:W-:Y:S02]  /*15c0*/  SHF.R.U32.HI R15, RZ, 0x1, R13 ;  /* 0x00000001ff0f7819 */ /* 0x000fe4000001160d */
[----:B------:R-:W-:-:S04]  /*15d0*/  SEL R2, RZ, 0x1, !P0 ;  /* 0x00000001ff027807 */ /* 0x000fc80004000000 */
[----:B------:R-:W-:-:S04]  /*15e0*/  LOP3.LUT R2, R2, 0x1, R15, 0xf8, !PT ;  /* 0x0000000102027812 */ /* 0x000fc800078ef80f */
[----:B------:R-:W-:-:S04]  /*15f0*/  LOP3.LUT R2, R2, R13, RZ, 0xc0, !PT ;  /* 0x0000000d02027212 */ /* 0x000fc800078ec0ff */
[----:B------:R-:W-:-:S04]  /*1600*/  IADD3 R2, PT, PT, R15, R2, RZ ;  /* 0x000000020f027210 */ /* 0x000fc80007ffe0ff */
[----:B------:R-:W-:Y:S01]  /*1610*/  LOP3.LUT R3, R2, R3, RZ, 0xfc, !PT ;  /* 0x0000000302037212 */ /* 0x000fe200078efcff */
[----:B------:R-:W-:Y:S06]  /*1620*/  BRA `(.L_x_18) ;  /* 0x0000000000107947 */ /* 0x000fec0003800000 */
.L_x_17:
[----:B------:R-:W-:-:S04]  /*1630*/  LOP3.LUT R3, R3, 0x80000000, RZ, 0xc0, !PT ;  /* 0x8000000003037812 */ /* 0x000fc800078ec0ff */
[----:B------:R-:W-:Y:S01]  /*1640*/  LOP3.LUT R3, R3, 0x7f800000, RZ, 0xfc, !PT ;  /* 0x7f80000003037812 */ /* 0x000fe200078efcff */
[----:B------:R-:W-:Y:S06]  /*1650*/  BRA `(.L_x_18) ;  /* 0x0000000000047947 */ /* 0x000fec0003800000 */
.L_x_16:
[----:B------:R-:W-:-:S07]  /*1660*/  LEA R3, R12, R3, 0x17 ;  /* 0x000000030c037211 */ /* 0x000fce00078eb8ff */
.L_x_18:
[----:B------:R-:W-:Y:S05]  /*1670*/  BSYNC.RECONVERGENT B2 ;  /* 0x0000000000027941 */ /* 0x000fea0003800200 */
.L_x_15:
[----:B------:R-:W-:Y:S05]  /*1680*/  BRA `(.L_x_19) ;  /* 0x0000000000207947 */ /* 0x000fea0003800000 */
.L_x_14:
[----:B------:R-:W-:-:S04]  /*1690*/  LOP3.LUT R3, R14, 0x80000000, R3, 0x48, !PT ;  /* 0x800000000e037812 */ /* 0x000fc800078e4803 */
[----:B------:R-:W-:Y:S01]  /*16a0*/  LOP3.LUT R3, R3, 0x7f800000, RZ, 0xfc, !PT ;  /* 0x7f80000003037812 */ /* 0x000fe200078efcff */
[----:B------:R-:W-:Y:S06]  /*16b0*/  BRA `(.L_x_19) ;  /* 0x0000000000147947 */ /* 0x000fec0003800000 */
.L_x_13:
[----:B------:R-:W-:Y:S01]  /*16c0*/  LOP3.LUT R3, R14, 0x80000000, R3, 0x48, !PT ;  /* 0x800000000e037812 */ /* 0x000fe200078e4803 */
[----:B------:R-:W-:Y:S06]  /*16d0*/  BRA `(.L_x_19) ;  /* 0x00000000000c7947 */ /* 0x000fec0003800000 */
.L_x_12:
[----:B------:R-:W0:Y:S01]  /*16e0*/  MUFU.RSQ R3, -QNAN ;  /* 0xffc0000000037908 */ /* 0x000e220000001400 */
[----:B------:R-:W-:Y:S05]  /*16f0*/  BRA `(.L_x_19) ;  /* 0x0000000000047947 */ /* 0x000fea0003800000 */
.L_x_11:
[----:B------:R-:W-:-:S07]  /*1700*/  FADD.FTZ R3, R3, R2 ;  /* 0x0000000203037221 */ /* 0x000fce0000010000 */
.L_x_19:
[----:B------:R-:W-:Y:S05]  /*1710*/  BSYNC.RECONVERGENT B1 ;  /* 0x0000000000017941 */ /* 0x000fea0003800200 */
.L_x_9:
[----:B0-----:R-:W-:Y:S01]  /*1720*/  MOV R13, R3 ;  /* 0x00000003000d7202 */ /* 0x001fe20000000f00 */
[----:B------:R-:W-:Y:S01]  /*1730*/  HFMA2 R3, -RZ, RZ, 0, 0 ;  /* 0x00000000ff037431 */ /* 0x000fe200000001ff */
[----:B------:R-:W-:-:S04]  /*1740*/  MOV R2, R10 ;  /* 0x0000000a00027202 */ /* 0x000fc80000000f00 */
[----:B------:R-:W-:Y:S05]  /*1750*/  RET.REL.NODEC R2 `(_Z20ngrav_3d_nograds_gpuiPKfS0_S0_S0_S0_iS0_S0_S0_S0_PfS1_S1_) ;  /* 0xffffffe802287950 */ /* 0x000fea0003c3ffff */
.L_x_20:
[----:B------:R-:W-:-:S00]  /*1760*/  BRA `(.L_x_20) ;  /* 0xfffffffc00fc7947 */ /* 0x000fc0000383ffff */
[----:B------:R-:W-:-:S00]  /*1770*/  NOP ;  /* 0x0000000000007918 */ /* 0x000fc00000000000 */
        /* <DEDUP_REMOVED lines=8> */
.L_x_21:


//--------------------- .nv.shared._Z20ngrav_3d_nograds_gpuiPKfS0_S0_S0_S0_iS0_S0_S0_S0_PfS1_S1_ --------------------------
	.section	.nv.shared._Z20ngrav_3d_nograds_gpuiPKfS0_S0_S0_S0_iS0_S0_S0_S0_PfS1_S1_,"aw",@nobits
	.sectionflags	@""
	.align	4
.nv.shared._Z20ngrav_3d_nograds_gpuiPKfS0_S0_S0_S0_iS0_S0_S0_S0_PfS1_S1_:
	.zero		3584


//--------------------- .nv.shared.reserved.0     --------------------------
	.section	.nv.shared.reserved.0,"aw",@nobits
	.weak		__nv_reservedSMEM_offset_0_alias
	.size		__nv_reservedSMEM_offset_0_alias, 0, 64
	.other		__nv_reservedSMEM_offset_0_alias,@"STO_CUDA_RESERVED_SHARED STV_DEFAULT"
__nv_reservedSMEM_offset_0_alias:
	.zero		0
	.zero		64


//--------------------- .nv.constant0._Z20ngrav_3d_nograds_gpuiPKfS0_S0_S0_S0_iS0_S0_S0_S0_PfS1_S1_ --------------------------
	.section	.nv.constant0._Z20ngrav_3d_nograds_gpuiPKfS0_S0_S0_S0_iS0_S0_S0_S0_PfS1_S1_,"a",@progbits
	.sectionflags	@""
	.align	4
.nv.constant0._Z20ngrav_3d_nograds_gpuiPKfS0_S0_S0_S0_iS0_S0_S0_S0_PfS1_S1_:
	.zero		1008


//--------------------- SYMBOLS --------------------------

	.type		.nv.reservedSmem.offset0,@object
	.size		.nv.reservedSmem.offset0,0x4
	.type		.nv.reservedSmem.cap,@object
	.size		.nv.reservedSmem.cap,0x4
